def matmul_kernel(
    a_ptr,
    b_ptr,
    c_ptr,
    M,
    N,
    K,
    stride_am,
    stride_ak,
    stride_bk,
    stride_bn,
    stride_cm,
    stride_cn,
    BLOCK_M: tl.constexpr,
    BLOCK_N: tl.constexpr,
    BLOCK_K: tl.constexpr,
    GROUP_M: tl.constexpr,
):
    pid = tl.program_id(axis=0)
    num_pid_m = tl.cdiv(M, BLOCK_M)
    num_pid_n = tl.cdiv(N, BLOCK_N)
    num_pid_in_group = GROUP_M * num_pid_n
    group_id = pid // num_pid_in_group
    first_pid_m = group_id * GROUP_M
    group_size_m = min(num_pid_m - first_pid_m, GROUP_M)
    pid_m = first_pid_m + ((pid % num_pid_in_group) % group_size_m)
    pid_n = (pid % num_pid_in_group) // group_size_m

    offs_am = (pid_m * BLOCK_M + tl.arange(0, BLOCK_M)) % M
    offs_bn = (pid_n * BLOCK_N + tl.arange(0, BLOCK_N)) % N
    offs_k = tl.arange(0, BLOCK_K)
    a_ptrs = a_ptr + offs_am[:, None] * stride_am + offs_k[None, :] * stride_ak
    b_ptrs = b_ptr + offs_k[:, None] * stride_bk + offs_bn[None, :] * stride_bn

    acc = tl.zeros((BLOCK_M, BLOCK_N), dtype=tl.float32)
    for kk in range(0, tl.cdiv(K, BLOCK_K)):
        a = tl.load(a_ptrs, mask=offs_k[None, :] < K - kk * BLOCK_K, other=0.0)
        b = tl.load(b_ptrs, mask=offs_k[:, None] < K - kk * BLOCK_K, other=0.0)
        acc = tl.dot(a, b, acc)
        a_ptrs += BLOCK_K * stride_ak
        b_ptrs += BLOCK_K * stride_bk

    c = acc.to(c_ptr.dtype.element_ty)
    offs_cm = pid_m * BLOCK_M + tl.arange(0, BLOCK_M)
    offs_cn = pid_n * BLOCK_N + tl.arange(0, BLOCK_N)
    c_ptrs = c_ptr + offs_cm[:, None] * stride_cm + offs_cn[None, :] * stride_cn
    mask = (offs_cm[:, None] < M) & (offs_cn[None, :] < N)
    tl.store(c_ptrs, c, mask=mask)

# config = {"BLOCK_K": 32, "BLOCK_M": 128, "BLOCK_N": 128, "GROUP_M": 8, "arch": "sm_100", "dtype": "fp16", "num_ctas": 1, "num_stages": 3, "num_warps": 8}
# arch = sm_100


// ===== COMPILED SASS (sm_100a) =====

	.target	sm_100a

	.elftype	@"ET_EXEC"


//--------------------- .note.nv.tkinfo           --------------------------
	.section	.note.nv.tkinfo,"",@"SHT_NOTE"
	.sectionflags	@"SHF_NOTE_NV_TKINFO"
	.tkinfo
        /*0018*/ 	.word	0x00000081
        /*0030*/ 	.string	""
        /*0030*/ 	.string	"ptxas-blackwell"
        /*0030*/ 	.string	"Cuda compilation tools, release 12.9, V12.9.86"
        /*0030*/ 	.string	"Build cuda_12.9.r12.9/compiler.36037853_0"
        /*0030*/ 	.string	"-v  -suppress-debug-info  -lineinfo  -arch sm_100a "



//--------------------- .note.nv.cuver            --------------------------
	.section	.note.nv.cuver,"",@"SHT_NOTE"
	.sectionflags	@"SHF_NOTE_NV_CUVER"
        /*0018*/ 	.short	0x0001
        /*001a*/ 	.short	0x0064
        /*001c*/ 	.short	0x0001
        /*001e*/ 	.short	0x0000
        /*0020*/ 	.short	0x0001
        /*0022*/ 	.short	0x0000


//--------------------- .nv.info                  --------------------------
	.section	.nv.info,"",@"SHT_CUDA_INFO"
	.align	4


	//----- nvinfo : EIATTR_REGCOUNT
	.align		4
        /*0000*/ 	.byte	0x04, 0x2f
        /*0002*/ 	.short	(.L_4 - .L_3)
	.align		4
.L_3:
        /*0004*/ 	.word	index@(matmul_kernel)
        /*0008*/ 	.word	0x00000080


	//----- nvinfo : EIATTR_FRAME_SIZE
	.align		4
.L_4:
        /*000c*/ 	.byte	0x04, 0x11
        /*000e*/ 	.short	(.L_6 - .L_5)
	.align		4
.L_5:
        /*0010*/ 	.word	index@($__internal_2_$__cuda_sm10x_tcgen05_guardrail_trap_unallocated_columns_being_dealloced)
        /*0014*/ 	.word	0x00000000


	//----- nvinfo : EIATTR_FRAME_SIZE
	.align		4
.L_6:
        /*0018*/ 	.byte	0x04, 0x11
        /*001a*/ 	.short	(.L_8 - .L_7)
	.align		4
.L_7:
        /*001c*/ 	.word	index@($__internal_1_$__cuda_sm10x_tcgen05_guardrail_trap_phase_invalid_during_alloc)
        /*0020*/ 	.word	0x00000000


	//----- nvinfo : EIATTR_FRAME_SIZE
	.align		4
.L_8:
        /*0024*/ 	.byte	0x04, 0x11
        /*0026*/ 	.short	(.L_10 - .L_9)
	.align		4
.L_9:
        /*0028*/ 	.word	index@($__internal_0_$__cuda_sm10x_tcgen05_guardrail_trap_col_being_dealloced_not_returned_by_alloc)
        /*002c*/ 	.word	0x00000000


	//----- nvinfo : EIATTR_FRAME_SIZE
	.align		4
.L_10:
        /*0030*/ 	.byte	0x04, 0x11
        /*0032*/ 	.short	(.L_12 - .L_11)
	.align		4
.L_11:
        /*0034*/ 	.word	index@(matmul_kernel)
        /*0038*/ 	.word	0x00000000


	//----- nvinfo : EIATTR_MIN_STACK_SIZE
	.align		4
.L_12:
        /*003c*/ 	.byte	0x04, 0x12
        /*003e*/ 	.short	(.L_14 - .L_13)
	.align		4
.L_13:
        /*0040*/ 	.word	index@(matmul_kernel)
        /*0044*/ 	.word	0x00000000
.L_14:


//--------------------- .nv.info.matmul_kernel    --------------------------
	.section	.nv.info.matmul_kernel,"",@"SHT_CUDA_INFO"
	.sectionflags	@""
	.align	4


	//----- nvinfo : EIATTR_CUDA_API_VERSION
	.align		4
        /*0000*/ 	.byte	0x04, 0x37
        /*0002*/ 	.short	(.L_16 - .L_15)
.L_15:
        /*0004*/ 	.word	0x00000081


	//----- nvinfo : EIATTR_KPARAM_INFO
	.align		4
.L_16:
        /*0008*/ 	.byte	0x04, 0x17
        /*000a*/ 	.short	(.L_18 - .L_17)
.L_17:
        /*000c*/ 	.word	0x00000000
        /*0010*/ 	.short	0x000d
        /*0012*/ 	.short	0x0048
        /*0014*/ 	.byte	0x00, 0xf4, 0x21, 0x00


	//----- nvinfo : EIATTR_KPARAM_INFO
	.align		4
.L_18:
        /*0018*/ 	.byte	0x04, 0x17
        /*001a*/ 	.short	(.L_20 - .L_19)
.L_19:
        /*001c*/ 	.word	0x00000000
        /*0020*/ 	.short	0x000c
        /*0022*/ 	.short	0x0040
        /*0024*/ 	.byte	0x00, 0xf4, 0x21, 0x00


	//----- nvinfo : EIATTR_KPARAM_INFO
	.align		4
.L_20:
        /*0028*/ 	.byte	0x04, 0x17
        /*002a*/ 	.short	(.L_22 - .L_21)
.L_21:
        /*002c*/ 	.word	0x00000000
        /*0030*/ 	.short	0x000b
        /*0032*/ 	.short	0x0038
        /*0034*/ 	.byte	0x00, 0xf0, 0x11, 0x00


	//----- nvinfo : EIATTR_KPARAM_INFO
	.align		4
.L_22:
        /*0038*/ 	.byte	0x04, 0x17
        /*003a*/ 	.short	(.L_24 - .L_23)
.L_23:
        /*003c*/ 	.word	0x00000000
        /*0040*/ 	.short	0x000a
        /*0042*/ 	.short	0x0034
        /*0044*/ 	.byte	0x00, 0xf0, 0x11, 0x00


	//----- nvinfo : EIATTR_KPARAM_INFO
	.align		4
.L_24:
        /*0048*/ 	.byte	0x04, 0x17
        /*004a*/ 	.short	(.L_26 - .L_25)
.L_25:
        /*004c*/ 	.word	0x00000000
        /*0050*/ 	.short	0x0009
        /*0052*/ 	.short	0x0030
        /*0054*/ 	.byte	0x00, 0xf0, 0x11, 0x00


	//----- nvinfo : EIATTR_KPARAM_INFO
	.align		4
.L_26:
        /*0058*/ 	.byte	0x04, 0x17
        /*005a*/ 	.short	(.L_28 - .L_27)
.L_27:
        /*005c*/ 	.word	0x00000000
        /*0060*/ 	.short	0x0008
        /*0062*/ 	.short	0x002c
        /*0064*/ 	.byte	0x00, 0xf0, 0x11, 0x00


	//----- nvinfo : EIATTR_KPARAM_INFO
	.align		4
.L_28:
        /*0068*/ 	.byte	0x04, 0x17
        /*006a*/ 	.short	(.L_30 - .L_29)
.L_29:
        /*006c*/ 	.word	0x00000000
        /*0070*/ 	.short	0x0007
        /*0072*/ 	.short	0x0028
        /*0074*/ 	.byte	0x00, 0xf0, 0x11, 0x00


	//----- nvinfo : EIATTR_KPARAM_INFO
	.align		4
.L_30:
        /*0078*/ 	.byte	0x04, 0x17
        /*007a*/ 	.short	(.L_32 - .L_31)
.L_31:
        /*007c*/ 	.word	0x00000000
        /*0080*/ 	.short	0x0006
        /*0082*/ 	.short	0x0024
        /*0084*/ 	.byte	0x00, 0xf0, 0x11, 0x00


	//----- nvinfo : EIATTR_KPARAM_INFO
	.align		4
.L_32:
        /*0088*/ 	.byte	0x04, 0x17
        /*008a*/ 	.short	(.L_34 - .L_33)
.L_33:
        /*008c*/ 	.word	0x00000000
        /*0090*/ 	.short	0x0005
        /*0092*/ 	.short	0x0020
        /*0094*/ 	.byte	0x00, 0xf0, 0x11, 0x00


	//----- nvinfo : EIATTR_KPARAM_INFO
	.align		4
.L_34:
        /*0098*/ 	.byte	0x04, 0x17
        /*009a*/ 	.short	(.L_36 - .L_35)
.L_35:
        /*009c*/ 	.word	0x00000000
        /*00a0*/ 	.short	0x0004
        /*00a2*/ 	.short	0x001c
        /*00a4*/ 	.byte	0x00, 0xf0, 0x11, 0x00


	//----- nvinfo : EIATTR_KPARAM_INFO
	.align		4
.L_36:
        /*00a8*/ 	.byte	0x04, 0x17
        /*00aa*/ 	.short	(.L_38 - .L_37)
.L_37:
        /*00ac*/ 	.word	0x00000000
        /*00b0*/ 	.short	0x0003
        /*00b2*/ 	.short	0x0018
        /*00b4*/ 	.byte	0x00, 0xf0, 0x11, 0x00


	//----- nvinfo : EIATTR_KPARAM_INFO
	.align		4
.L_38:
        /*00b8*/ 	.byte	0x04, 0x17
        /*00ba*/ 	.short	(.L_40 - .L_39)
.L_39:
        /*00bc*/ 	.word	0x00000000
        /*00c0*/ 	.short	0x0002
        /*00c2*/ 	.short	0x0010
        /*00c4*/ 	.byte	0x00, 0xf4, 0x21, 0x00


	//----- nvinfo : EIATTR_KPARAM_INFO
	.align		4
.L_40:
        /*00c8*/ 	.byte	0x04, 0x17
        /*00ca*/ 	.short	(.L_42 - .L_41)
.L_41:
        /*00cc*/ 	.word	0x00000000
        /*00d0*/ 	.short	0x0001
        /*00d2*/ 	.short	0x0008
        /*00d4*/ 	.byte	0x00, 0xf4, 0x21, 0x00


	//----- nvinfo : EIATTR_KPARAM_INFO
	.align		4
.L_42:
        /*00d8*/ 	.byte	0x04, 0x17
        /*00da*/ 	.short	(.L_44 - .L_43)
.L_43:
        /*00dc*/ 	.word	0x00000000
        /*00e0*/ 	.short	0x0000
        /*00e2*/ 	.short	0x0000
        /*00e4*/ 	.byte	0x00, 0xf4, 0x21, 0x00


	//----- nvinfo : EIATTR_AT_ENTRY_FRAGMENTS
	.align		4
.L_44:
        /*00e8*/ 	.byte	0x04, 0x4f
        /*00ea*/ 	.short	(.L_46 - .L_45)


	//   ....[0]....
.L_45:
        /*00ec*/ 	.word	0x00000004


	//----- nvinfo : EIATTR_RESERVED_SMEM_USED
	.align		4
.L_46:
        /*00f0*/ 	.byte	0x01, 0x41
	.zero		2


	//----- nvinfo : EIATTR_SPARSE_MMA_MASK
	.align		4
        /*00f4*/ 	.byte	0x03, 0x50
        /*00f6*/ 	.short	0x0000


	//----- nvinfo : EIATTR_TCGEN05_1CTA_USED
	.align		4
        /*00f8*/ 	.byte	0x01, 0x51
	.zero		2


	//----- nvinfo : EIATTR_MAXREG_COUNT
	.align		4
        /*00fc*/ 	.byte	0x03, 0x1b
        /*00fe*/ 	.short	0x00ff


	//----- nvinfo : EIATTR_NUM_BARRIERS
	.align		4
        /*0100*/ 	.byte	0x02, 0x4c
        /*0102*/ 	.byte	0x01
	.zero		1


	//----- nvinfo : EIATTR_INT_WARP_WIDE_INSTR_OFFSETS
	.align		4
        /*0104*/ 	.byte	0x04, 0x31
        /*0106*/ 	.short	(.L_48 - .L_47)


	//   ....[0]....
.L_47:
        /*0108*/ 	.word	0x00000df0


	//   ....[1]....
        /*010c*/ 	.word	0x00000e00


	//   ....[2]....
        /*0110*/ 	.word	0x000027b0


	//   ....[3]....
        /*0114*/ 	.word	0x00005c30


	//   ....[4]....
        /*0118*/ 	.word	0x00005c80


	//----- nvinfo : EIATTR_COOP_GROUP_MASK_REGIDS
	.align		4
.L_48:
        /*011c*/ 	.byte	0x04, 0x29
        /*011e*/ 	.short	(.L_50 - .L_49)


	//   ....[0]....
.L_49:
        /*0120*/ 	.word	0xffffffff


	//   ....[1]....
        /*0124*/ 	.word	0xffffffff


	//   ....[2]....
        /*0128*/ 	.word	0xffffffff


	//   ....[3]....
        /*012c*/ 	.word	0xffffffff


	//----- nvinfo : EIATTR_COOP_GROUP_INSTR_OFFSETS
	.align		4
.L_50:
        /*0130*/ 	.byte	0x04, 0x28
        /*0132*/ 	.short	(.L_52 - .L_51)


	//   ....[0]....
.L_51:
        /*0134*/ 	.word	0x00000060


	//   ....[1]....
        /*0138*/ 	.word	0x00000320


	//   ....[2]....
        /*013c*/ 	.word	0x00005ac0


	//   ....[3]....
        /*0140*/ 	.word	0x00005d30


	//----- nvinfo : EIATTR_VRC_CTA_INIT_COUNT
	.align		4
.L_52:
        /*0144*/ 	.byte	0x02, 0x4a
        /*0146*/ 	.byte	0x80
	.zero		1


	//----- nvinfo : EIATTR_MBARRIER_INSTR_OFFSETS
	.align		4
        /*0148*/ 	.byte	0x04, 0x39
        /*014a*/ 	.short	(.L_54 - .L_53)


	//   ....[0]....
.L_53:
        /*014c*/ 	.word	0x00000f30
        /*0150*/ 	.word	0x000000ff
        /*0154*/ 	.word	0x00000000
        /*0158*/ 	.short	0x0100
        /*015a*/ 	.byte	0x0d
	.zero		1


	//   ....[1]....
        /*015c*/ 	.word	0x00002800
        /*0160*/ 	.word	0x000000ff
        /*0164*/ 	.word	0x00008008
        /*0168*/ 	.short	0x0100
        /*016a*/ 	.byte	0x0b
	.zero		1


	//   ....[2]....
        /*016c*/ 	.word	0x00003090
        /*0170*/ 	.word	0x000000ff
        /*0174*/ 	.word	0x00000000
        /*0178*/ 	.short	0x010a
        /*017a*/ 	.byte	0x0d
	.zero		1


	//   ....[3]....
        /*017c*/ 	.word	0x00003be0
        /*0180*/ 	.word	0x000000ff
        /*0184*/ 	.word	0x00000000
        /*0188*/ 	.short	0x010a
        /*018a*/ 	.byte	0x0d
	.zero		1


	//   ....[4]....
        /*018c*/ 	.word	0x00003cf0
        /*0190*/ 	.word	0x000000ff
        /*0194*/ 	.word	0x00008000
        /*0198*/ 	.short	0x0108
        /*019a*/ 	.byte	0x0b
	.zero		1


	//   ....[5]....
        /*019c*/ 	.word	0x00003dc0
        /*01a0*/ 	.word	0x000000ff
        /*01a4*/ 	.word	0x00008008
        /*01a8*/ 	.short	0x0108
        /*01aa*/ 	.byte	0x0b
	.zero		1


	//   ....[6]....
        /*01ac*/ 	.word	0x00005d50
        /*01b0*/ 	.word	0x000000ff
        /*01b4*/ 	.word	0x00000000
        /*01b8*/ 	.short	0x010a
        /*01ba*/ 	.byte	0x0d
	.zero		1


	//   ....[7]....
        /*01bc*/ 	.word	0x00005d80
        /*01c0*/ 	.word	0x000000ff
        /*01c4*/ 	.word	0x00000000
        /*01c8*/ 	.short	0x010a
        /*01ca*/ 	.byte	0x0d
	.zero		1


	//----- nvinfo : EIATTR_NUM_MBARRIERS
	.align		4
.L_54:
        /*01cc*/ 	.byte	0x03, 0x38
        /*01ce*/ 	.short	0x0002


	//----- nvinfo : EIATTR_EXIT_INSTR_OFFSETS
	.align		4
        /*01d0*/ 	.byte	0x04, 0x1c
        /*01d2*/ 	.short	(.L_56 - .L_55)


	//   ....[0]....
.L_55:
        /*01d4*/ 	.word	0x00005d40


	//----- nvinfo : EIATTR_REQNTID
	.align		4
.L_56:
        /*01d8*/ 	.byte	0x04, 0x10
        /*01da*/ 	.short	(.L_58 - .L_57)
.L_57:
        /*01dc*/ 	.word	0x00000100
        /*01e0*/ 	.word	0x00000001
        /*01e4*/ 	.word	0x00000001


	//----- nvinfo : EIATTR_CRS_STACK_SIZE
	.align		4
.L_58:
        /*01e8*/ 	.byte	0x04, 0x1e
        /*01ea*/ 	.short	(.L_60 - .L_59)
.L_59:
        /*01ec*/ 	.word	0x00000000


	//----- nvinfo : EIATTR_CBANK_PARAM_SIZE
	.align		4
.L_60:
        /*01f0*/ 	.byte	0x03, 0x19
        /*01f2*/ 	.short	0x0050


	//----- nvinfo : EIATTR_PARAM_CBANK
	.align		4
        /*01f4*/ 	.byte	0x04, 0x0a
        /*01f6*/ 	.short	(.L_62 - .L_61)
	.align		4
.L_61:
        /*01f8*/ 	.word	index@(.nv.constant0.matmul_kernel)
        /*01fc*/ 	.short	0x0380
        /*01fe*/ 	.short	0x0050


	//----- nvinfo : EIATTR_SW_WAR
	.align		4
.L_62:
        /*0200*/ 	.byte	0x04, 0x36
        /*0202*/ 	.short	(.L_64 - .L_63)
.L_63:
        /*0204*/ 	.word	0x00000008
.L_64:


//--------------------- .nv.compat                --------------------------
	.section	.nv.compat,"",@"SHT_CUDA_COMPAT_INFO"
	.align	4
        /*0000*/ 	.byte	0x02, 0x02, 0x02, 0x00, 0x02, 0x05, 0x05, 0x00, 0x02, 0x03, 0x00, 0x00, 0x02, 0x06, 0x01, 0x00


//--------------------- .nv.callgraph             --------------------------
	.section	.nv.callgraph,"",@"SHT_CUDA_CALLGRAPH"
	.align	4
	.sectionentsize	8
	.align		4
        /*0000*/ 	.word	0x00000000
	.align		4
        /*0004*/ 	.word	0xffffffff
	.align		4
        /*0008*/ 	.word	0x00000000
	.align		4
        /*000c*/ 	.word	0xfffffffe
	.align		4
        /*0010*/ 	.word	0x00000000
	.align		4
        /*0014*/ 	.word	0xfffffffd
	.align		4
        /*0018*/ 	.word	0x00000000
	.align		4
        /*001c*/ 	.word	0xfffffffc


//--------------------- .text.matmul_kernel       --------------------------
	.section	.text.matmul_kernel,"ax",@progbits
	.align	128
        .global         matmul_kernel
        .type           matmul_kernel,@function
        .size           matmul_kernel,(.L_x_20 - matmul_kernel)
        .other          matmul_kernel,@"STO_CUDA_ENTRY STV_DEFAULT"
matmul_kernel:
.text.matmul_kernel:
[----:B------:R-:W0:Y:S01]  /*0000*/  LDC R1, c[0x0][0x37c] ;  /* 0x0000df00ff017b82 */ /* 0x000e220000000800 */
[----:B------:R-:W1:Y:S01]  /*0010*/  S2R R69, SR_TID.X ;  /* 0x0000000000457919 */ /* 0x000e620000002100 */
[----:B------:R-:W2:Y:S01]  /*0020*/  LDCU.64 UR24, c[0x0][0x358] ;  /* 0x00006b00ff1877ac */ /* 0x000ea20008000a00 */
[----:B-1----:R-:W-:-:S13]  /*0030*/  ISETP.GE.U32.AND P1, PT, R69, 0x20, PT ;  /* 0x000000204500780c */ /* 0x002fda0003f26070 */
[----:B--2---:R-:W-:Y:S05]  /*0040*/  @P1 BRA `(.L_x_0) ;  /* 0x0000000000b81947 */ /* 0x004fea0003800000 */
[----:B------:R-:W1:Y:S01]  /*0050*/  S2UR UR6, SR_CgaCtaId ;  /* 0x00000000000679c3 */ /* 0x000e620000008800 */
[----:B------:R-:W-:Y:S01]  /*0060*/  NOP ;  /* 0x0000000000007918 */ /* 0x000fe20000000000 */
[----:B------:R-:W-:Y:S02]  /*0070*/  UMOV UR4, 0x40 ;  /* 0x0000004000047882 */ /* 0x000fe40000000000 */
[----:B-1----:R-:W-:-:S09]  /*0080*/  ULEA UR4, UR6, UR4, 0x18 ;  /* 0x0000000406047291 */ /* 0x002fd2000f8ec0ff */
[----:B------:R-:W1:Y:S01]  /*0090*/  LDS.U8 R0, [UR4] ;  /* 0x00000004ff007984 */ /* 0x000e620008000000 */
[----:B------:R-:W-:Y:S02]  /*00a0*/  UMOV UR4, 0x400 ;  /* 0x0000040000047882 */ /* 0x000fe40000000000 */
[----:B------:R-:W-:Y:S01]  /*00b0*/  ULEA UR4, UR6, UR4, 0x18 ;  /* 0x0000000406047291 */ /* 0x000fe2000f8ec0ff */
[----:B-1----:R-:W-:-:S13]  /*00c0*/  ISETP.NE.AND P0, PT, R0, RZ, PT ;  /* 0x000000ff0000720c */ /* 0x002fda0003f05270 */
[----:B------:R-:W-:Y:S05]  /*00d0*/  @P0 BRA `(.L_x_1) ;  /* 0x00000000007c0947 */ /* 0x000fea0003800000 */
[----:B------:R-:W-:-:S13]  /*00e0*/  ELECT P0, URZ, PT ;  /* 0x0000000000ff782f */ /* 0x000fda0003800000 */
[----:B------:R-:W-:Y:S05]  /*00f0*/  @!P0 BRA `(.L_x_2) ;  /* 0x0000000000848947 */ /* 0x000fea0003800000 */
[----:B------:R-:W-:Y:S01]  /*0100*/  UMOV UR5, 0x4 ;  /* 0x0000000400057882 */ /* 0x000fe20000000000 */
[----:B------:R-:W-:Y:S02]  /*0110*/  IMAD.MOV.U32 R4, RZ, RZ, 0x1 ;  /* 0x00000001ff047424 */ /* 0x000fe400078e00ff */
[----:B------:R-:W-:Y:S02]  /*0120*/  IMAD.MOV.U32 R5, RZ, RZ, 0xf ;  /* 0x0000000fff057424 */ /* 0x000fe400078e00ff */
[----:B------:R-:W-:Y:S04]  /*0130*/  DEPBAR.LE SB1, 0x36 ;  /* 0x00009d800000791a */ /* 0x000fe80000000000 */
[----:B------:R-:W1:Y:S02]  /*0140*/  UTCATOMSWS.FIND_AND_SET.ALIGN UP0, UR5, UR5 ;  /* 0x00000005000575e3 */ /* 0x000e640008000800 */
[----:B-1----:R-:W-:-:S04]  /*0150*/  PLOP3.LUT P0, PT, PT, PT, UP0, 0x80, 0x8 ;  /* 0x000000000008781c */ /* 0x002fc80003f0f008 */
[----:B------:R-:W-:-:S04]  /*0160*/  SEL R0, RZ, 0xffffffff, !P0 ;  /* 0xffffffffff007807 */ /* 0x000fc80004000000 */
[----:B------:R-:W-:Y:S01]  /*0170*/  ISETP.NE.AND P0, PT, R0, RZ, PT ;  /* 0x000000ff0000720c */ /* 0x000fe20003f05270 */
[----:B------:R-:W-:-:S12]  /*0180*/  IMAD.U32 R0, RZ, RZ, UR5 ;  /* 0x00000005ff007e24 */ /* 0x000fd8000f8e00ff */
[----:B------:R-:W-:Y:S05]  /*0190*/  @P0 BRA `(.L_x_3) ;  /* 0x0000000000240947 */ /* 0x000fea0003800000 */
.L_x_4:
[----:B------:R-:W-:Y:S05]  /*01a0*/  NANOSLEEP 0x64 ;  /* 0x000000640000795d */ /* 0x000fea0003800000 */
[----:B------:R-:W-:-:S05]  /*01b0*/  UMOV UR5, 0x4 ;  /* 0x0000000400057882 */ /* 0x000fca0000000000 */
[----:B------:R-:W-:Y:S04]  /*01c0*/  DEPBAR.LE SB1, 0x36 ;  /* 0x00009d800000791a */ /* 0x000fe80000000000 */
[----:B------:R-:W1:Y:S02]  /*01d0*/  UTCATOMSWS.FIND_AND_SET.ALIGN UP0, UR5, UR5 ;  /* 0x00000005000575e3 */ /* 0x000e640008000800 */
[----:B-1----:R-:W-:-:S04]  /*01e0*/  PLOP3.LUT P0, PT, PT, PT, UP0, 0x80, 0x8 ;  /* 0x000000000008781c */ /* 0x002fc80003f0f008 */
[----:B------:R-:W-:-:S04]  /*01f0*/  SEL R0, RZ, 0xffffffff, !P0 ;  /* 0xffffffffff007807 */ /* 0x000fc80004000000 */
[----:B------:R-:W-:Y:S01]  /*0200*/  ISETP.NE.AND P0, PT, R0, RZ, PT ;  /* 0x000000ff0000720c */ /* 0x000fe20003f05270 */
[----:B------:R-:W-:-:S12]  /*0210*/  IMAD.U32 R0, RZ, RZ, UR5 ;  /* 0x00000005ff007e24 */ /* 0x000fd8000f8e00ff */
[----:B------:R-:W-:Y:S05]  /*0220*/  @!P0 BRA `(.L_x_4) ;  /* 0xfffffffc00dc8947 */ /* 0x000fea000383ffff */
.L_x_3:
[C---:B------:R-:W-:Y:S01]  /*0230*/  VIADD R3, R0.reuse, 0x10 ;  /* 0x0000001000037836 */ /* 0x040fe20000000000 */
[----:B------:R-:W-:Y:S01]  /*0240*/  UMOV UR5, 0x50 ;  /* 0x0000005000057882 */ /* 0x000fe20000000000 */
[----:B------:R-:W-:Y:S01]  /*0250*/  SHF.L.U32 R2, R5, R0, RZ ;  /* 0x0000000005027219 */ /* 0x000fe200000006ff */
[----:B------:R-:W-:Y:S01]  /*0260*/  ULEA UR5, UR6, UR5, 0x18 ;  /* 0x0000000506057291 */ /* 0x000fe2000f8ec0ff */
[----:B------:R-:W-:Y:S01]  /*0270*/  IMAD.SHL.U32 R0, R0, 0x20, RZ ;  /* 0x0000002000007824 */ /* 0x000fe200078e00ff */
[----:B------:R-:W-:-:S04]  /*0280*/  SHF.L.U32 R3, R4, R3, RZ ;  /* 0x0000000304037219 */ /* 0x000fc800000006ff */
[----:B------:R-:W-:-:S05]  /*0290*/  LOP3.LUT R2, R3, R2, RZ, 0xfc, !PT ;  /* 0x0000000203027212 */ /* 0x000fca00078efcff */
[----:B------:R1:W-:Y:S04]  /*02a0*/  ATOMS.OR RZ, [UR5], R2 ;  /* 0x00000002ffff798c */ /* 0x0003e8000b000005 */
[----:B------:R1:W-:Y:S01]  /*02b0*/  STS [UR4], R0 ;  /* 0x00000000ff007988 */ /* 0x0003e20008000804 */
[----:B------:R-:W-:Y:S05]  /*02c0*/  BRA `(.L_x_2) ;  /* 0x0000000000107947 */ /* 0x000fea0003800000 */
.L_x_1:
[----:B------:R-:W-:Y:S01]  /*02d0*/  IMAD.MOV.U32 R0, RZ, RZ, -0x1 ;  /* 0xffffffffff007424 */ /* 0x000fe200078e00ff */
[----:B------:R-:W-:-:S04]  /*02e0*/  MOV R2, 0x310 ;  /* 0x0000031000027802 */ /* 0x000fc80000000f00 */
[----:B------:R1:W-:Y:S03]  /*02f0*/  STS [UR4], R0 ;  /* 0x00000000ff007988 */ /* 0x0003e60008000804 */
[----:B01----:R-:W-:Y:S05]  /*0300*/  CALL.REL.NOINC `($__internal_1_$__cuda_sm10x_tcgen05_guardrail_trap_phase_invalid_during_alloc) ;  /* 0x0000005800b47944 */ /* 0x003fea0003c00000 */
.L_x_2:
[----:B------:R-:W-:Y:S05]  /*0310*/  WARPSYNC.ALL ;  /* 0x0000000000007948 */ /* 0x000fea0003800000 */
[----:B------:R-:W-:Y:S01]  /*0320*/  NOP ;  /* 0x0000000000007918 */ /* 0x000fe20000000000 */
.L_x_0:
[----:B------:R-:W2:Y:S01]  /*0330*/  LDC.64 R42, c[0x0][0x398] ;  /* 0x0000e600ff2a7b82 */ /* 0x000ea20000000a00 */
[----:B------:R-:W3:Y:S01]  /*0340*/  S2R R5, SR_CTAID.X ;  /* 0x0000000000057919 */ /* 0x000ee20000002500 */
[----:B------:R-:W-:Y:S01]  /*0350*/  UMOV UR11, 0x400 ;  /* 0x00000400000b7882 */ /* 0x000fe20000000000 */
[----:B------:R-:W-:Y:S01]  /*0360*/  UMOV UR7, 0x1 ;  /* 0x0000000100077882 */ /* 0x000fe20000000000 */
[----:B------:R-:W4:Y:S01]  /*0370*/  LDCU.128 UR16, c[0x0][0x380] ;  /* 0x00007000ff1077ac */ /* 0x000f220008000c00 */
[----:B------:R-:W-:Y:S02]  /*0380*/  PRMT R26, RZ, 0x7610, R26 ;  /* 0x00007610ff1a7816 */ /* 0x000fe4000000001a */
[----:B------:R-:W-:Y:S01]  /*0390*/  PRMT R17, RZ, 0x7610, R17 ;  /* 0x00007610ff117816 */ /* 0x000fe20000000011 */
[----:B------:R-:W5:Y:S08]  /*03a0*/  S2UR UR6, SR_CgaCtaId ;  /* 0x00000000000679c3 */ /* 0x000f700000008800 */
[----:B------:R-:W1:Y:S02]  /*03b0*/  LDC.64 R72, c[0x0][0x3a8] ;  /* 0x0000ea00ff487b82 */ /* 0x000e640000000a00 */
[----:B-12---:R-:W-:Y:S01]  /*03c0*/  VIADD R0, R43, 0x7f ;  /* 0x0000007f2b007836 */ /* 0x006fe20000000000 */
[----:B------:R-:W-:-:S05]  /*03d0*/  IABS R11, R42 ;  /* 0x0000002a000b7213 */ /* 0x000fca0000000000 */
[----:B------:R-:W1:Y:S01]  /*03e0*/  LDC.64 R28, c[0x0][0x3a0] ;  /* 0x0000e800ff1c7b82 */ /* 0x000e620000000a00 */
[----:B------:R-:W-:Y:S01]  /*03f0*/  SHF.R.S32.HI R3, RZ, 0x1f, R0 ;  /* 0x0000001fff037819 */ /* 0x000fe20000011400 */
[----:B-----5:R-:W-:-:S03]  /*0400*/  ULEA UR11, UR6, UR11, 0x18 ;  /* 0x0000000b060b7291 */ /* 0x020fc6000f8ec0ff */
[----:B------:R-:W-:Y:S02]  /*0410*/  LEA.HI R3, R3, R0, RZ, 0x7 ;  /* 0x0000000003037211 */ /* 0x000fe400078f38ff */
[----:B---3--:R-:W-:Y:S01]  /*0420*/  IABS R8, R5 ;  /* 0x0000000500087213 */ /* 0x008fe20000000000 */
[----:B------:R-:W-:Y:S01]  /*0430*/  UIADD3 UR13, UPT, UPT, UR11, 0x8000, URZ ;  /* 0x000080000b0d7890 */ /* 0x000fe2000fffe0ff */
[----:B------:R-:W-:-:S05]  /*0440*/  SHF.R.S32.HI R3, RZ, 0x7, R3 ;  /* 0x00000007ff037819 */ /* 0x000fca0000011403 */
[----:B------:R-:W-:-:S05]  /*0450*/  IMAD.SHL.U32 R4, R3, 0x8, RZ ;  /* 0x0000000803047824 */ /* 0x000fca00078e00ff */
[-C--:B------:R-:W-:Y:S02]  /*0460*/  IABS R7, R4.reuse ;  /* 0x0000000400077213 */ /* 0x080fe40000000000 */
[----:B------:R-:W-:Y:S01]  /*0470*/  IABS R10, R4 ;  /* 0x00000004000a7213 */ /* 0x000fe20000000000 */
[----:B-1----:R-:W-:Y:S01]  /*0480*/  VIADD R80, R28, 0x1f ;  /* 0x0000001f1c507836 */ /* 0x002fe20000000000 */
[----:B------:R-:W1:Y:S08]  /*0490*/  I2F.RP R0, R7 ;  /* 0x0000000700007306 */ /* 0x000e700000209400 */
[----:B-1----:R-:W1:Y:S02]  /*04a0*/  MUFU.RCP R0, R0 ;  /* 0x0000000000007308 */ /* 0x002e640000001000 */
[----:B-1----:R-:W-:-:S02]  /*04b0*/  VIADD R2, R0, 0xffffffe ;  /* 0x0ffffffe00027836 */ /* 0x002fc40000000000 */
[----:B------:R-:W-:-:S04]  /*04c0*/  IMAD.MOV R0, RZ, RZ, -R10 ;  /* 0x000000ffff007224 */ /* 0x000fc800078e0a0a */
[----:B------:R1:W2:Y:S02]  /*04d0*/  F2I.FTZ.U32.TRUNC.NTZ R3, R2 ;  /* 0x0000000200037305 */ /* 0x0002a4000021f000 */
[----:B-1----:R-:W-:Y:S02]  /*04e0*/  IMAD.MOV.U32 R2, RZ, RZ, RZ ;  /* 0x000000ffff027224 */ /* 0x002fe400078e00ff */
[----:B--2---:R-:W-:-:S04]  /*04f0*/  IMAD.MOV R6, RZ, RZ, -R3 ;  /* 0x000000ffff067224 */ /* 0x004fc800078e0a03 */
[----:B------:R-:W-:Y:S02]  /*0500*/  IMAD R9, R6, R7, RZ ;  /* 0x0000000706097224 */ /* 0x000fe400078e02ff */
[----:B------:R-:W-:Y:S02]  /*0510*/  IMAD.MOV.U32 R6, RZ, RZ, R8 ;  /* 0x000000ffff067224 */ /* 0x000fe400078e0008 */
[----:B------:R-:W-:-:S06]  /*0520*/  IMAD.HI.U32 R3, R3, R9, R2 ;  /* 0x0000000903037227 */ /* 0x000fcc00078e0002 */
[----:B------:R-:W-:-:S04]  /*0530*/  IMAD.HI.U32 R3, R3, R6, RZ ;  /* 0x0000000603037227 */ /* 0x000fc800078e00ff */
[----:B------:R-:W-:Y:S01]  /*0540*/  IMAD R0, R3, R0, R6 ;  /* 0x0000000003007224 */ /* 0x000fe200078e0206 */
[----:B------:R-:W-:Y:S04]  /*0550*/  BAR.SYNC.DEFER_BLOCKING 0x0 ;  /* 0x0000000000007b1d */ /* 0x000fe80000010000 */
[----:B------:R-:W-:-:S13]  /*0560*/  ISETP.GT.U32.AND P2, PT, R7, R0, PT ;  /* 0x000000000700720c */ /* 0x000fda0003f44070 */
[----:B------:R-:W-:Y:S02]  /*0570*/  @!P2 IMAD.IADD R0, R0, 0x1, -R7 ;  /* 0x000000010000a824 */ /* 0x000fe400078e0a07 */
[----:B------:R-:W-:Y:S01]  /*0580*/  @!P2 VIADD R3, R3, 0x1 ;  /* 0x000000010303a836 */ /* 0x000fe20000000000 */
[----:B------:R-:W-:Y:S02]  /*0590*/  ISETP.NE.AND P2, PT, R4, RZ, PT ;  /* 0x000000ff0400720c */ /* 0x000fe40003f45270 */
[----:B------:R-:W-:Y:S02]  /*05a0*/  ISETP.GE.U32.AND P0, PT, R0, R7, PT ;  /* 0x000000070000720c */ /* 0x000fe40003f06070 */
[----:B------:R-:W-:-:S04]  /*05b0*/  LOP3.LUT R0, R5, R4, RZ, 0x3c, !PT ;  /* 0x0000000405007212 */ /* 0x000fc800078e3cff */
[----:B------:R-:W-:Y:S01]  /*05c0*/  ISETP.GE.AND P3, PT, R0, RZ, PT ;  /* 0x000000ff0000720c */ /* 0x000fe20003f66270 */
[----:B------:R-:W-:-:S06]  /*05d0*/  VIADD R0, R42, 0x7f ;  /* 0x0000007f2a007836 */ /* 0x000fcc0000000000 */
[----:B------:R-:W-:-:S04]  /*05e0*/  @P0 VIADD R3, R3, 0x1 ;  /* 0x0000000103030836 */ /* 0x000fc80000000000 */
[----:B------:R-:W-:Y:S01]  /*05f0*/  IMAD.MOV.U32 R2, RZ, RZ, R3 ;  /* 0x000000ffff027224 */ /* 0x000fe200078e0003 */
[----:B------:R-:W-:-:S03]  /*0600*/  SHF.R.S32.HI R3, RZ, 0x1f, R0 ;  /* 0x0000001fff037819 */ /* 0x000fc60000011400 */
[----:B------:R-:W-:Y:S01]  /*0610*/  @!P3 IMAD.MOV R2, RZ, RZ, -R2 ;  /* 0x000000ffff02b224 */ /* 0x000fe200078e0a02 */
[----:B------:R-:W-:Y:S02]  /*0620*/  @!P2 LOP3.LUT R2, RZ, R4, RZ, 0x33, !PT ;  /* 0x00000004ff02a212 */ /* 0x000fe400078e33ff */
[----:B------:R-:W-:-:S03]  /*0630*/  LEA.HI R3, R3, R0, RZ, 0x7 ;  /* 0x0000000003037211 */ /* 0x000fc600078f38ff */
[----:B------:R-:W-:Y:S02]  /*0640*/  IMAD.SHL.U32 R8, R2, 0x8, RZ ;  /* 0x0000000802087824 */ /* 0x000fe400078e00ff */
[----:B------:R-:W-:-:S03]  /*0650*/  IMAD.MOV R2, RZ, RZ, -R2 ;  /* 0x000000ffff027224 */ /* 0x000fc600078e0a02 */
[----:B------:R-:W-:Y:S01]  /*0660*/  LEA.HI.SX32 R3, R3, -R8, 0x19 ;  /* 0x8000000803037211 */ /* 0x000fe200078fcaff */
[----:B------:R-:W-:-:S03]  /*0670*/  IMAD R10, R4, R2, R5 ;  /* 0x00000002040a7224 */ /* 0x000fc600078e0205 */
[----:B------:R-:W-:Y:S02]  /*0680*/  VIMNMX R13, PT, PT, R3, 0x8, PT ;  /* 0x00000008030d7848 */ /* 0x000fe40003fe0100 */
[----:B------:R-:W-:Y:S02]  /*0690*/  IABS R9, R10 ;  /* 0x0000000a00097213 */ /* 0x000fe40000000000 */
[-C--:B------:R-:W-:Y:S02]  /*06a0*/  IABS R7, R13.reuse ;  /* 0x0000000d00077213 */ /* 0x080fe40000000000 */
[----:B------:R-:W-:Y:S02]  /*06b0*/  IABS R4, R13 ;  /* 0x0000000d00047213 */ /* 0x000fe40000000000 */
[----:B------:R-:W1:Y:S08]  /*06c0*/  I2F.RP R0, R7 ;  /* 0x0000000700007306 */ /* 0x000e700000209400 */
[----:B-1----:R-:W1:Y:S02]  /*06d0*/  MUFU.RCP R0, R0 ;  /* 0x0000000000007308 */ /* 0x002e640000001000 */
[----:B-1----:R-:W-:-:S02]  /*06e0*/  VIADD R3, R0, 0xffffffe ;  /* 0x0ffffffe00037836 */ /* 0x002fc40000000000 */
[----:B------:R-:W-:-:S04]  /*06f0*/  IMAD.MOV R0, RZ, RZ, -R4 ;  /* 0x000000ffff007224 */ /* 0x000fc800078e0a04 */
[----:B------:R-:W1:Y:S08]  /*0700*/  I2F.RP R4, R11 ;  /* 0x0000000b00047306 */ /* 0x000e700000209400 */
[----:B------:R-:W2:Y:S08]  /*0710*/  F2I.FTZ.U32.TRUNC.NTZ R3, R3 ;  /* 0x0000000300037305 */ /* 0x000eb0000021f000 */
[----:B-1----:R-:W1:Y:S01]  /*0720*/  MUFU.RCP R4, R4 ;  /* 0x0000000400047308 */ /* 0x002e620000001000 */
[----:B--2---:R-:W-:-:S04]  /*0730*/  IMAD.MOV R6, RZ, RZ, -R3 ;  /* 0x000000ffff067224 */ /* 0x004fc800078e0a03 */
[----:B------:R-:W-:Y:S01]  /*0740*/  IMAD.MOV.U32 R2, RZ, RZ, R6 ;  /* 0x000000ffff027224 */ /* 0x000fe200078e0006 */
[----:B------:R-:W-:-:S03]  /*0750*/  IABS R6, R43 ;  /* 0x0000002b00067213 */ /* 0x000fc60000000000 */
[----:B------:R-:W-:Y:S02]  /*0760*/  IMAD R5, R2, R7, RZ ;  /* 0x0000000702057224 */ /* 0x000fe400078e02ff */
[----:B------:R-:W-:-:S04]  /*0770*/  IMAD.MOV.U32 R2, RZ, RZ, RZ ;  /* 0x000000ffff027224 */ /* 0x000fc800078e00ff */
[----:B------:R-:W-:Y:S01]  /*0780*/  IMAD.HI.U32 R2, R3, R5, R2 ;  /* 0x0000000503027227 */ /* 0x000fe200078e0002 */
[----:B------:R-:W-:-:S05]  /*0790*/  LOP3.LUT R5, R69, 0x7f, RZ, 0xc0, !PT ;  /* 0x0000007f45057812 */ /* 0x000fca00078ec0ff */
[----:B------:R-:W-:-:S04]  /*07a0*/  IMAD.HI.U32 R2, R2, R9, RZ ;  /* 0x0000000902027227 */ /* 0x000fc800078e00ff */
[----:B------:R-:W-:-:S05]  /*07b0*/  IMAD R0, R2, R0, R9 ;  /* 0x0000000002007224 */ /* 0x000fca00078e0209 */
[----:B------:R-:W-:-:S13]  /*07c0*/  ISETP.GT.U32.AND P2, PT, R7, R0, PT ;  /* 0x000000000700720c */ /* 0x000fda0003f44070 */
[----:B------:R-:W-:Y:S02]  /*07d0*/  @!P2 IMAD.IADD R0, R0, 0x1, -R7 ;  /* 0x000000010000a824 */ /* 0x000fe400078e0a07 */
[----:B------:R-:W-:Y:S01]  /*07e0*/  @!P2 VIADD R2, R2, 0x1 ;  /* 0x000000010202a836 */ /* 0x000fe20000000000 */
[----:B------:R-:W-:Y:S02]  /*07f0*/  ISETP.NE.AND P2, PT, R13, RZ, PT ;  /* 0x000000ff0d00720c */ /* 0x000fe40003f45270 */
[----:B------:R-:W-:Y:S02]  /*0800*/  ISETP.GE.U32.AND P0, PT, R0, R7, PT ;  /* 0x000000070000720c */ /* 0x000fe40003f06070 */
[----:B------:R-:W-:-:S04]  /*0810*/  LOP3.LUT R0, R10, R13, RZ, 0x3c, !PT ;  /* 0x0000000d0a007212 */ /* 0x000fc800078e3cff */
[----:B------:R-:W-:-:S07]  /*0820*/  ISETP.GE.AND P3, PT, R0, RZ, PT ;  /* 0x000000ff0000720c */ /* 0x000fce0003f66270 */
[----:B------:R-:W-:-:S04]  /*0830*/  @P0 VIADD R2, R2, 0x1 ;  /* 0x0000000102020836 */ /* 0x000fc80000000000 */
[----:B------:R-:W-:Y:S02]  /*0840*/  IMAD.MOV.U32 R7, RZ, RZ, R2 ;  /* 0x000000ffff077224 */ /* 0x000fe400078e0002 */
[----:B-1----:R-:W-:Y:S02]  /*0850*/  VIADD R2, R4, 0xffffffe ;  /* 0x0ffffffe04027836 */ /* 0x002fe40000000000 */
[----:B------:R-:W1:Y:S01]  /*0860*/  I2F.RP R4, R6 ;  /* 0x0000000600047306 */ /* 0x000e620000209400 */
[----:B------:R-:W-:Y:S01]  /*0870*/  @!P3 IMAD.MOV R7, RZ, RZ, -R7 ;  /* 0x000000ffff07b224 */ /* 0x000fe200078e0a07 */
[----:B------:R-:W-:-:S05]  /*0880*/  @!P2 LOP3.LUT R7, RZ, R13, RZ, 0x33, !PT ;  /* 0x0000000dff07a212 */ /* 0x000fca00078e33ff */
[----:B------:R-:W-:Y:S01]  /*0890*/  IMAD.MOV R0, RZ, RZ, -R7 ;  /* 0x000000ffff007224 */ /* 0x000fe200078e0a07 */
[----:B------:R-:W2:Y:S03]  /*08a0*/  F2I.FTZ.U32.TRUNC.NTZ R3, R2 ;  /* 0x0000000200037305 */ /* 0x000ea6000021f000 */
[----:B------:R-:W-:Y:S02]  /*08b0*/  IMAD R0, R13, R0, R10 ;  /* 0x000000000d007224 */ /* 0x000fe400078e020a */
[----:B------:R-:W3:Y:S02]  /*08c0*/  LDS R10, [UR11] ;  /* 0x0000000bff0a7984 */ /* 0x000ee40008000800 */
[----:B------:R-:W-:Y:S01]  /*08d0*/  IMAD.IADD R0, R8, 0x1, R0 ;  /* 0x0000000108007824 */ /* 0x000fe200078e0200 */
[----:B-1----:R-:W1:Y:S03]  /*08e0*/  MUFU.RCP R4, R4 ;  /* 0x0000000400047308 */ /* 0x002e660000001000 */
[----:B------:R-:W-:-:S02]  /*08f0*/  IMAD R68, R0, 0x80, R5 ;  /* 0x0000008000447824 */ /* 0x000fc400078e0205 */
[----:B--2---:R-:W-:-:S03]  /*0900*/  IMAD.MOV R2, RZ, RZ, -R3 ;  /* 0x000000ffff027224 */ /* 0x004fc600078e0a03 */
[----:B------:R-:W-:Y:S01]  /*0910*/  IABS R0, R68 ;  /* 0x0000004400007213 */ /* 0x000fe20000000000 */
[----:B------:R-:W-:Y:S01]  /*0920*/  BAR.SYNC.DEFER_BLOCKING 0x0 ;  /* 0x0000000000007b1d */ /* 0x000fe20000010000 */
[----:B------:R-:W-:Y:S01]  /*0930*/  ISETP.GE.AND P2, PT, R68, RZ, PT ;  /* 0x000000ff4400720c */ /* 0x000fe20003f46270 */
[----:B------:R-:W-:Y:S02]  /*0940*/  IMAD R5, R2, R11, RZ ;  /* 0x0000000b02057224 */ /* 0x000fe400078e02ff */
[----:B------:R-:W-:-:S04]  /*0950*/  IMAD.MOV.U32 R2, RZ, RZ, RZ ;  /* 0x000000ffff027224 */ /* 0x000fc800078e00ff */
[----:B------:R-:W-:Y:S01]  /*0960*/  IMAD.HI.U32 R2, R3, R5, R2 ;  /* 0x0000000503027227 */ /* 0x000fe200078e0002 */
[----:B------:R-:W-:-:S03]  /*0970*/  SHF.R.U32.HI R3, RZ, 0x5, R69 ;  /* 0x00000005ff037819 */ /* 0x000fc60000011645 */
[----:B-1----:R-:W-:Y:S01]  /*0980*/  VIADD R8, R4, 0xffffffe ;  /* 0x0ffffffe04087836 */ /* 0x002fe20000000000 */
[----:B------:R-:W-:Y:S01]  /*0990*/  SGXT.U32 R3, R3, 0x3 ;  /* 0x000000030303781a */ /* 0x000fe20000000000 */
[----:B------:R-:W-:Y:S02]  /*09a0*/  IMAD.HI.U32 R2, R2, R0, RZ ;  /* 0x0000000002027227 */ /* 0x000fe400078e00ff */
[----:B------:R1:W2:Y:S02]  /*09b0*/  F2I.FTZ.U32.TRUNC.NTZ R9, R8 ;  /* 0x0000000800097305 */ /* 0x0002a4000021f000 */
[----:B------:R-:W-:-:S04]  /*09c0*/  IMAD.MOV R2, RZ, RZ, -R2 ;  /* 0x000000ffff027224 */ /* 0x000fc800078e0a02 */
[----:B------:R-:W-:Y:S01]  /*09d0*/  IMAD R0, R11, R2, R0 ;  /* 0x000000020b007224 */ /* 0x000fe200078e0200 */
[----:B------:R-:W-:Y:S01]  /*09e0*/  SHF.R.U32.HI R2, RZ, 0x5, R69 ;  /* 0x00000005ff027819 */ /* 0x000fe20000011645 */
[----:B-1----:R-:W-:-:S03]  /*09f0*/  IMAD.MOV.U32 R8, RZ, RZ, RZ ;  /* 0x000000ffff087224 */ /* 0x002fc600078e00ff */
[----:B------:R-:W-:Y:S01]  /*0a00*/  R2UR UR8, R2 ;  /* 0x00000000020872ca */ /* 0x000fe200000e0000 */
[----:B------:R-:W-:Y:S01]  /*0a10*/  IMAD.SHL.U32 R2, R7, 0x80, RZ ;  /* 0x0000008007027824 */ /* 0x000fe200078e00ff */
[----:B------:R-:W-:Y:S01]  /*0a20*/  ISETP.GT.U32.AND P0, PT, R11, R0, PT ;  /* 0x000000000b00720c */ /* 0x000fe20003f04070 */
[----:B--2---:R-:W-:Y:S01]  /*0a30*/  IMAD.MOV R5, RZ, RZ, -R9 ;  /* 0x000000ffff057224 */ /* 0x004fe200078e0a09 */
[----:B---3--:R-:W-:Y:S02]  /*0a40*/  R2UR UR10, R10 ;  /* 0x000000000a0a72ca */ /* 0x008fe400000e0000 */
[----:B------:R-:W-:Y:S01]  /*0a50*/  LOP3.LUT R4, R2, R3, RZ, 0xfc, !PT ;  /* 0x0000000302047212 */ /* 0x000fe200078efcff */
[----:B------:R-:W-:-:S03]  /*0a60*/  IMAD R5, R5, R6, RZ ;  /* 0x0000000605057224 */ /* 0x000fc600078e02ff */
[C---:B------:R-:W-:Y:S01]  /*0a70*/  LOP3.LUT R44, R4.reuse, 0x8, RZ, 0xfc, !PT ;  /* 0x00000008042c7812 */ /* 0x040fe200078efcff */
[----:B------:R-:W-:Y:S01]  /*0a80*/  IMAD.HI.U32 R5, R9, R5, R8 ;  /* 0x0000000509057227 */ /* 0x000fe200078e0008 */
[----:B------:R-:W-:Y:S01]  /*0a90*/  LOP3.LUT R50, R4, 0x28, RZ, 0xfc, !PT ;  /* 0x0000002804327812 */ /* 0x000fe200078efcff */
[----:B------:R-:W-:Y:S01]  /*0aa0*/  USHF.L.U32 UR4, UR8, 0x15, URZ ;  /* 0x0000001508047899 */ /* 0x000fe200080006ff */
[----:B------:R-:W-:Y:S01]  /*0ab0*/  IABS R12, R44 ;  /* 0x0000002c000c7213 */ /* 0x000fe20000000000 */
[----:B------:R-:W-:Y:S01]  /*0ac0*/  @!P0 IMAD.IADD R0, R0, 0x1, -R11 ;  /* 0x0000000100008824 */ /* 0x000fe200078e0a0b */
[----:B------:R-:W-:Y:S01]  /*0ad0*/  IABS R45, R50 ;  /* 0x00000032002d7213 */ /* 0x000fe20000000000 */
[----:B------:R-:W-:Y:S01]  /*0ae0*/  USHF.L.U32 UR5, UR8, 0x4, URZ ;  /* 0x0000000408057899 */ /* 0x000fe200080006ff */
[C---:B------:R-:W-:Y:S01]  /*0af0*/  LOP3.LUT R46, R4.reuse, 0x10, RZ, 0xfc, !PT ;  /* 0x00000010042e7812 */ /* 0x040fe200078efcff */
[----:B------:R-:W-:Y:S01]  /*0b00*/  IMAD.HI.U32 R3, R5, R12, RZ ;  /* 0x0000000c05037227 */ /* 0x000fe200078e00ff */
[----:B------:R-:W-:Y:S01]  /*0b10*/  ISETP.GT.U32.AND P0, PT, R11, R0, PT ;  /* 0x000000000b00720c */ /* 0x000fe20003f04070 */
[----:B------:R-:W-:Y:S01]  /*0b20*/  ULOP3.LUT UR4, UR4, 0x600000, URZ, 0xc0, !UPT ;  /* 0x0060000004047892 */ /* 0x000fe2000f8ec0ff */
[----:B------:R-:W-:Y:S01]  /*0b30*/  LOP3.LUT R48, R4, 0x20, RZ, 0xfc, !PT ;  /* 0x0000002004307812 */ /* 0x000fe200078efcff */
[----:B------:R-:W-:Y:S01]  /*0b40*/  IMAD.MOV R3, RZ, RZ, -R3 ;  /* 0x000000ffff037224 */ /* 0x000fe200078e0a03 */
[----:B------:R-:W-:Y:S01]  /*0b50*/  IABS R14, R46 ;  /* 0x0000002e000e7213 */ /* 0x000fe20000000000 */
[----:B------:R-:W-:Y:S01]  /*0b60*/  ULOP3.LUT UR5, UR5, 0x40, URZ, 0xc0, !UPT ;  /* 0x0000004005057892 */ /* 0x000fe2000f8ec0ff */
[----:B------:R-:W-:Y:S01]  /*0b70*/  IABS R16, R48 ;  /* 0x0000003000107213 */ /* 0x000fe20000000000 */
[----:B------:R-:W-:Y:S01]  /*0b80*/  IMAD R12, R6, R3, R12 ;  /* 0x00000003060c7224 */ /* 0x000fe200078e020c */
[----:B------:R-:W-:Y:S01]  /*0b90*/  SHF.R.U32.HI R3, RZ, 0x7, R69 ;  /* 0x00000007ff037819 */ /* 0x000fe20000011645 */
[----:B------:R-:W-:Y:S01]  /*0ba0*/  IMAD.HI.U32 R7, R5, R14, RZ ;  /* 0x0000000e05077227 */ /* 0x000fe200078e00ff */
[----:B------:R-:W-:-:S02]  /*0bb0*/  UIADD3 UR12, UPT, UPT, UR5, UR4, UR10 ;  /* 0x00000004050c7290 */ /* 0x000fc4000fffe00a */
[----:B------:R-:W-:Y:S01]  /*0bc0*/  SGXT.U32 R3, R3, 0x1 ;  /* 0x000000010303781a */ /* 0x000fe20000000000 */
[----:B------:R-:W-:Y:S01]  /*0bd0*/  @!P0 IMAD.IADD R0, R0, 0x1, -R11 ;  /* 0x0000000100008824 */ /* 0x000fe200078e0a0b */
[----:B------:R-:W-:Y:S01]  /*0be0*/  ISETP.NE.AND P0, PT, R42, RZ, PT ;  /* 0x000000ff2a00720c */ /* 0x000fe20003f05270 */
[----:B------:R-:W-:Y:S01]  /*0bf0*/  IMAD.HI.U32 R8, R5, R16, RZ ;  /* 0x0000001005087227 */ /* 0x000fe200078e00ff */
[C---:B------:R-:W-:Y:S02]  /*0c00*/  LOP3.LUT R107, R3.reuse, 0x8, RZ, 0xfc, !PT ;  /* 0x00000008036b7812 */ /* 0x040fe400078efcff */
[C---:B------:R-:W-:Y:S01]  /*0c10*/  LOP3.LUT R105, R3.reuse, 0xa, RZ, 0xfc, !PT ;  /* 0x0000000a03697812 */ /* 0x040fe200078efcff */
[----:B------:R-:W-:Y:S02]  /*0c20*/  IMAD R49, R3, R72, RZ ;  /* 0x0000004803317224 */ /* 0x000fe400078e02ff */
[----:B------:R-:W-:Y:S02]  /*0c30*/  IMAD.MOV.U32 R10, RZ, RZ, R0 ;  /* 0x000000ffff0a7224 */ /* 0x000fe400078e0000 */
[----:B------:R-:W-:-:S04]  /*0c40*/  IMAD.HI.U32 R0, R5, R45, RZ ;  /* 0x0000002d05007227 */ /* 0x000fc800078e00ff */
[C---:B------:R-:W-:Y:S02]  /*0c50*/  IMAD R33, R72.reuse, 0x2, R49 ;  /* 0x0000000248217824 */ /* 0x040fe400078e0231 */
[----:B------:R-:W-:Y:S02]  /*0c60*/  IMAD.MOV R0, RZ, RZ, -R0 ;  /* 0x000000ffff007224 */ /* 0x000fe400078e0a00 */
[----:B------:R-:W-:Y:S02]  /*0c70*/  IMAD R27, R72, 0x2, R33 ;  /* 0x00000002481b7824 */ /* 0x000fe400078e0221 */
[----:B------:R-:W-:Y:S01]  /*0c80*/  @!P2 IMAD.MOV R10, RZ, RZ, -R10 ;  /* 0x000000ffff0aa224 */ /* 0x000fe200078e0a0a */
[----:B------:R-:W-:Y:S01]  /*0c90*/  @!P0 LOP3.LUT R10, RZ, R42, RZ, 0x33, !PT ;  /* 0x0000002aff0a8212 */ /* 0x000fe200078e33ff */
[----:B------:R-:W-:Y:S01]  /*0ca0*/  IMAD R45, R6, R0, R45 ;  /* 0x00000000062d7224 */ /* 0x000fe200078e022d */
[----:B------:R-:W-:Y:S01]  /*0cb0*/  LOP3.LUT R0, R69, 0xff, RZ, 0xc0, !PT ;  /* 0x000000ff45007812 */ /* 0x000fe200078ec0ff */
[----:B------:R-:W-:Y:S01]  /*0cc0*/  IMAD.MOV R7, RZ, RZ, -R7 ;  /* 0x000000ffff077224 */ /* 0x000fe200078e0a07 */
[----:B------:R-:W-:Y:S01]  /*0cd0*/  ISETP.GT.AND P0, PT, R80, 0x1f, PT ;  /* 0x0000001f5000780c */ /* 0x000fe20003f04270 */
[----:B------:R-:W-:Y:S01]  /*0ce0*/  IMAD.MOV R9, RZ, RZ, -R8 ;  /* 0x000000ffff097224 */ /* 0x000fe200078e0a08 */
[----:B------:R-:W-:Y:S01]  /*0cf0*/  ISETP.NE.U32.AND P2, PT, R0, RZ, PT ;  /* 0x000000ff0000720c */ /* 0x000fe20003f45070 */
[----:B------:R-:W-:Y:S01]  /*0d00*/  IMAD R21, R72, 0x2, R27 ;  /* 0x0000000248157824 */ /* 0x000fe200078e021b */
[----:B------:R-:W-:Y:S01]  /*0d10*/  ISETP.LT.AND P3, PT, R107, R28, P0 ;  /* 0x0000001c6b00720c */ /* 0x000fe20000761270 */
[----:B------:R-:W-:-:S02]  /*0d20*/  IMAD R14, R6, R7, R14 ;  /* 0x00000007060e7224 */ /* 0x000fc400078e020e */
[----:B------:R-:W-:Y:S02]  /*0d30*/  IMAD R16, R6, R9, R16 ;  /* 0x0000000906107224 */ /* 0x000fe400078e0210 */
[----:B------:R-:W-:Y:S02]  /*0d40*/  IMAD R29, R10, R29, RZ ;  /* 0x0000001d0a1d7224 */ /* 0x000fe400078e02ff */
[----:B------:R-:W-:Y:S01]  /*0d50*/  IMAD R25, R72, 0x2, R21 ;  /* 0x0000000248197824 */ /* 0x000fe200078e0215 */
[----:B----4-:R-:W-:Y:S06]  /*0d60*/  @P1 BRA `(.L_x_5) ;  /* 0x0000000000181947 */ /* 0x010fec0003800000 */
[----:B------:R-:W-:Y:S01]  /*0d70*/  ELECT P4, URZ, PT ;  /* 0x0000000000ff782f */ /* 0x000fe20003880000 */
[----:B------:R-:W-:Y:S01]  /*0d80*/  IMAD.MOV.U32 R7, RZ, RZ, 0x1 ;  /* 0x00000001ff077424 */ /* 0x000fe200078e00ff */
[----:B------:R-:W-:Y:S01]  /*0d90*/  UMOV UR4, 0x40 ;  /* 0x0000004000047882 */ /* 0x000fe20000000000 */
[----:B------:R-:W-:Y:S01]  /*0da0*/  UVIRTCOUNT.DEALLOC.SMPOOL 0x80 ;  /* 0x000000800000784c */ /* 0x000fe20000000000 */
[----:B------:R-:W-:-:S09]  /*0db0*/  ULEA UR4, UR6, UR4, 0x18 ;  /* 0x0000000406047291 */ /* 0x000fd2000f8ec0ff */
[----:B------:R1:W-:Y:S03]  /*0dc0*/  @P4 STS.U8 [UR4], R7 ;  /* 0x00000007ff004988 */ /* 0x0003e60008000004 */
.L_x_5:
[----:B------:R-:W-:Y:S01]  /*0dd0*/  STTM.x64 tmem[UR12], RZ ;  /* 0x000000ff000079ed */ /* 0x000fe2000834000c */
[----:B------:R-:W2:Y:S02]  /*0de0*/  FENCE.VIEW.ASYNC.T ;  /* 0x00000000000073c6 */ /* 0x000ea40000000200 */
[----:B--2---:R-:W-:Y:S01]  /*0df0*/  VOTEU.ALL UP0, P2 ;  /* 0x0000000000ff7886 */ /* 0x004fe20001000000 */
[----:B------:R-:W-:Y:S01]  /*0e00*/  VOTEU.ALL UP1, P2 ;  /* 0x0000000000ff7886 */ /* 0x000fe20001020000 */
[----:B------:R-:W-:Y:S01]  /*0e10*/  IMAD R15, R72, 0x2, R25 ;  /* 0x00000002480f7824 */ /* 0x000fe200078e0219 */
[----:B------:R-:W-:Y:S01]  /*0e20*/  ISETP.LT.AND P4, PT, R105, R28, P0 ;  /* 0x0000001c6900720c */ /* 0x000fe20000781270 */
[----:B------:R-:W-:Y:S01]  /*0e30*/  IMAD.SHL.U32 R20, R29, 0x2, RZ ;  /* 0x000000021d147824 */ /* 0x000fe200078e00ff */
[----:B------:R-:W-:-:S04]  /*0e40*/  @!UP0 UIADD3 UR4, UPT, UPT, -UR7, 0x100000, URZ ;  /* 0x0010000007048890 */ /* 0x000fc8000fffe1ff */
[----:B------:R-:W-:Y:S02]  /*0e50*/  @!UP0 USHF.L.U32 UR5, UR4, 0xb, URZ ;  /* 0x0000000b04058899 */ /* 0x000fe400080006ff */
[----:B------:R-:W-:Y:S01]  /*0e60*/  @!UP0 USHF.L.U32 UR4, UR4, 0x1, URZ ;  /* 0x0000000104048899 */ /* 0x000fe200080006ff */
[----:B------:R-:W-:Y:S01]  /*0e70*/  BAR.SYNC.DEFER_BLOCKING 0x0 ;  /* 0x0000000000007b1d */ /* 0x000fe20000010000 */
[----:B------:R-:W-:Y:S01]  /*0e80*/  IMAD R13, R72, 0x2, R15 ;  /* 0x00000002480d7824 */ /* 0x000fe200078e020f */
[----:B------:R-:W-:-:S03]  /*0e90*/  IADD3 R10, P5, PT, R20, UR16, RZ ;  /* 0x00000010140a7c10 */ /* 0x000fc6000ffbe0ff */
[----:B------:R-:W-:Y:S01]  /*0ea0*/  IMAD R11, R72, 0x2, R13 ;  /* 0x00000002480b7824 */ /* 0x000fe200078e020d */
[----:B------:R-:W-:-:S03]  /*0eb0*/  LEA.HI.X.SX32 R8, R29, UR17, 0x1, P5 ;  /* 0x000000111d087c11 */ /* 0x000fc6000a8f0eff */
[C---:B-1----:R-:W-:Y:S01]  /*0ec0*/  IMAD R7, R72.reuse, 0x2, R11 ;  /* 0x0000000248077824 */ /* 0x042fe200078e020b */
[-C--:B------:R-:W-:Y:S02]  /*0ed0*/  LEA R30, P6, R15, R10.reuse, 0x1 ;  /* 0x0000000a0f1e7211 */ /* 0x080fe400078c08ff */
[----:B------:R-:W-:Y:S01]  /*0ee0*/  LEA R18, P5, R25, R10, 0x1 ;  /* 0x0000000a19127211 */ /* 0x000fe200078a08ff */
[C---:B------:R-:W-:Y:S01]  /*0ef0*/  IMAD R9, R72.reuse, 0x2, R7 ;  /* 0x0000000248097824 */ /* 0x040fe200078e0207 */
[----:B------:R-:W-:Y:S02]  /*0f00*/  LEA.HI.X.SX32 R31, R15, R8, 0x1, P6 ;  /* 0x000000080f1f7211 */ /* 0x000fe400030f0eff */
[C---:B------:R-:W-:Y:S01]  /*0f10*/  LOP3.LUT R101, R3.reuse, 0x18, RZ, 0xfc, !PT ;  /* 0x0000001803657812 */ /* 0x040fe200078efcff */
[----:B------:R-:W1:Y:S02]  /*0f20*/  FENCE.VIEW.ASYNC.S ;  /* 0x00000000000073c6 */ /* 0x000e640000000000 */
[----:B-1----:R1:W2:Y:S02]  /*0f30*/  @!UP1 SYNCS.EXCH.64 URZ, [UR13], UR4 ;  /* 0x000000040dff95b2 */ /* 0x0022a40008000100 */
[----:B--2---:R-:W-:Y:S01]  /*0f40*/  BAR.SYNC.DEFER_BLOCKING 0x0 ;  /* 0x0000000000007b1d */ /* 0x004fe20000010000 */
[----:B------:R-:W-:Y:S01]  /*0f50*/  IMAD R23, R72, 0x2, R9 ;  /* 0x0000000248177824 */ /* 0x000fe200078e0209 */
[----:B------:R-:W-:-:S02]  /*0f60*/  LOP3.LUT R103, R3, 0x10, RZ, 0xfc, !PT ;  /* 0x0000001003677812 */ /* 0x000fc400078efcff */
[----:B------:R-:W-:Y:S01]  /*0f70*/  LEA.HI.X.SX32 R19, R25, R8, 0x1, P5 ;  /* 0x0000000819137211 */ /* 0x000fe200028f0eff */
[----:B------:R-:W-:Y:S01]  /*0f80*/  IMAD R115, R72, 0x2, R23 ;  /* 0x0000000248737824 */ /* 0x000fe200078e0217 */
[----:B------:R-:W-:-:S03]  /*0f90*/  ISETP.LT.AND P5, PT, R103, R28, P0 ;  /* 0x0000001c6700720c */ /* 0x000fc600007a1270 */
[C---:B------:R-:W-:Y:S01]  /*0fa0*/  IMAD R37, R72.reuse, 0x2, R115 ;  /* 0x0000000248257824 */ /* 0x040fe200078e0273 */
[----:B------:R-:W-:Y:S01]  /*0fb0*/  LOP3.LUT R99, R3, 0x1a, RZ, 0xfc, !PT ;  /* 0x0000001a03637812 */ /* 0x000fe200078efcff */
[----:B-1----:R-:W1:Y:S03]  /*0fc0*/  LDCU UR4, c[0x0][0x3b0] ;  /* 0x00007600ff0477ac */ /* 0x002e660008000800 */
[----:B------:R-:W-:Y:S01]  /*0fd0*/  LEA R38, P6, R37, R10, 0x1 ;  /* 0x0000000a25267211 */ /* 0x000fe200078c08ff */
[----:B------:R-:W-:Y:S01]  /*0fe0*/  IMAD R47, R72, 0x2, R37 ;  /* 0x00000002482f7824 */ /* 0x000fe200078e0225 */
[----:B------:R-:W-:Y:S01]  /*0ff0*/  PRMT R24, RZ, 0x7610, R24 ;  /* 0x00007610ff187816 */ /* 0x000fe20000000018 */
[----:B------:R-:W2:Y:S01]  /*1000*/  @P4 LDG.E.U16 R17, desc[UR24][R30.64] ;  /* 0x000000181e114981 */ /* 0x000ea2000c1e1500 */
[----:B------:R-:W-:-:S03]  /*1010*/  ISETP.LT.AND P4, PT, R101, R28, P0 ;  /* 0x0000001c6500720c */ /* 0x000fc60000781270 */
[----:B------:R3:W4:Y:S01]  /*1020*/  @P3 LDG.E.U16 R26, desc[UR24][R18.64] ;  /* 0x00000018121a3981 */ /* 0x000722000c1e1500 */
[C---:B------:R-:W-:Y:S02]  /*1030*/  LEA R34, P3, R7.reuse, R10, 0x1 ;  /* 0x0000000a07227211 */ /* 0x040fe400078608ff */
[----:B------:R-:W-:Y:S02]  /*1040*/  PRMT R22, RZ, 0x7610, R22 ;  /* 0x00007610ff167816 */ /* 0x000fe40000000016 */
[-C--:B------:R-:W-:Y:S02]  /*1050*/  LEA.HI.X.SX32 R35, R7, R8.reuse, 0x1, P3 ;  /* 0x0000000807237211 */ /* 0x080fe400018f0eff */
[----:B------:R-:W-:Y:S02]  /*1060*/  LEA.HI.X.SX32 R39, R37, R8, 0x1, P6 ;  /* 0x0000000825277211 */ /* 0x000fe400030f0eff */
[----:B------:R-:W-:Y:S01]  /*1070*/  ISETP.LT.AND P3, PT, R99, R28, P0 ;  /* 0x0000001c6300720c */ /* 0x000fe20000761270 */
[----:B------:R5:W2:Y:S01]  /*1080*/  @P5 LDG.E.U16 R22, desc[UR24][R34.64] ;  /* 0x0000001822165981 */ /* 0x000aa2000c1e1500 */
[----:B------:R-:W-:-:S02]  /*1090*/  LOP3.LUT R97, R3, 0x12, RZ, 0xfc, !PT ;  /* 0x0000001203617812 */ /* 0x000fc400078efcff */
[-C--:B------:R-:W-:Y:S01]  /*10a0*/  LEA R40, P6, R47, R10.reuse, 0x1 ;  /* 0x0000000a2f287211 */ /* 0x080fe200078c08ff */
[----:B------:R0:W2:Y:S01]  /*10b0*/  @P4 LDG.E.U16 R24, desc[UR24][R38.64] ;  /* 0x0000001826184981 */ /* 0x0000a2000c1e1500 */
[----:B------:R-:W-:Y:S02]  /*10c0*/  LEA R36, P4, R9, R10, 0x1 ;  /* 0x0000000a09247211 */ /* 0x000fe400078808ff */
[----:B------:R-:W-:Y:S02]  /*10d0*/  ISETP.LT.AND P5, PT, R97, R28, P0 ;  /* 0x0000001c6100720c */ /* 0x000fe400007a1270 */
[----:B------:R-:W-:Y:S02]  /*10e0*/  LOP3.LUT R95, R3, 0xc, RZ, 0xfc, !PT ;  /* 0x0000000c035f7812 */ /* 0x000fe400078efcff */
[----:B---3--:R-:W-:Y:S02]  /*10f0*/  PRMT R19, RZ, 0x7610, R19 ;  /* 0x00007610ff137816 */ /* 0x008fe40000000013 */
[----:B------:R-:W-:-:S02]  /*1100*/  LEA.HI.X.SX32 R41, R47, R8, 0x1, P6 ;  /* 0x000000082f297211 */ /* 0x000fc400030f0eff */
[----:B------:R-:W-:Y:S02]  /*1110*/  LEA.HI.X.SX32 R37, R9, R8, 0x1, P4 ;  /* 0x0000000809257211 */ /* 0x000fe400020f0eff */
[----:B------:R-:W-:Y:S01]  /*1120*/  ISETP.LT.AND P4, PT, R95, R28, P0 ;  /* 0x0000001c5f00720c */ /* 0x000fe20000781270 */
[----:B------:R3:W2:Y:S01]  /*1130*/  @P3 LDG.E.U16 R19, desc[UR24][R40.64] ;  /* 0x0000001828133981 */ /* 0x0006a2000c1e1500 */
[----:B------:R-:W-:Y:S02]  /*1140*/  PRMT R119, RZ, 0x7610, R119 ;  /* 0x00007610ff777816 */ /* 0x000fe40000000077 */
[----:B------:R-:W-:Y:S02]  /*1150*/  LEA R30, P3, R13, R10, 0x1 ;  /* 0x0000000a0d1e7211 */ /* 0x000fe400078608ff */
[----:B------:R-:W-:Y:S02]  /*1160*/  LOP3.LUT R93, R3, 0x14, RZ, 0xfc, !PT ;  /* 0x00000014035d7812 */ /* 0x000fe400078efcff */
[----:B------:R-:W-:Y:S01]  /*1170*/  PRMT R116, RZ, 0x7610, R116 ;  /* 0x00007610ff747816 */ /* 0x000fe20000000074 */
[----:B------:R-:W2:Y:S01]  /*1180*/  @P5 LDG.E.U16 R119, desc[UR24][R36.64] ;  /* 0x0000001824775981 */ /* 0x000ea2000c1e1500 */
[----:B------:R-:W-:-:S02]  /*1190*/  LEA.HI.X.SX32 R31, R13, R8, 0x1, P3 ;  /* 0x000000080d1f7211 */ /* 0x000fc400018f0eff */
[----:B------:R-:W-:Y:S02]  /*11a0*/  ISETP.LT.AND P3, PT, R93, R28, P0 ;  /* 0x0000001c5d00720c */ /* 0x000fe40000761270 */
[----:B------:R-:W-:Y:S01]  /*11b0*/  ISETP.GT.U32.AND P5, PT, R6, R12, PT ;  /* 0x0000000c0600720c */ /* 0x000fe20003fa4070 */
[----:B------:R1:W2:Y:S01]  /*11c0*/  @P4 LDG.E.U16 R116, desc[UR24][R30.64] ;  /* 0x000000181e744981 */ /* 0x0002a2000c1e1500 */
[----:B-----5:R-:W-:Y:S02]  /*11d0*/  LEA R34, P4, R23, R10, 0x1 ;  /* 0x0000000a17227211 */ /* 0x020fe400078808ff */
[----:B------:R-:W-:Y:S02]  /*11e0*/  LOP3.LUT R91, R3, 0x1c, RZ, 0xfc, !PT ;  /* 0x0000001c035b7812 */ /* 0x000fe400078efcff */
[----:B------:R-:W-:Y:S01]  /*11f0*/  PRMT R118, RZ, 0x7610, R118 ;  /* 0x00007610ff767816 */ /* 0x000fe20000000076 */
[----:B0-----:R-:W-:Y:S01]  /*1200*/  IMAD R39, R72, 0x2, R47 ;  /* 0x0000000248277824 */ /* 0x001fe200078e022f */
[----:B------:R-:W-:-:S02]  /*1210*/  LEA.HI.X.SX32 R35, R23, R8, 0x1, P4 ;  /* 0x0000000817237211 */ /* 0x000fc400020f0eff */
[----:B------:R-:W-:Y:S02]  /*1220*/  LOP3.LUT R32, R4, 0x30, RZ, 0xfc, !PT ;  /* 0x0000003004207812 */ /* 0x000fe400078efcff */
[----:B------:R-:W-:Y:S01]  /*1230*/  ISETP.LT.AND P4, PT, R91, R28, P0 ;  /* 0x0000001c5b00720c */ /* 0x000fe20000781270 */
[----:B------:R-:W-:Y:S01]  /*1240*/  @!P5 IMAD.IADD R12, R12, 0x1, -R6 ;  /* 0x000000010c0cd824 */ /* 0x000fe200078e0a06 */
[----:B------:R-:W5:Y:S01]  /*1250*/  @P3 LDG.E.U16 R118, desc[UR24][R34.64] ;  /* 0x0000001822763981 */ /* 0x000f62000c1e1500 */
[----:B---3--:R-:W-:Y:S02]  /*1260*/  IABS R40, R32 ;  /* 0x0000002000287213 */ /* 0x008fe40000000000 */
[----:B-1----:R-:W-:Y:S02]  /*1270*/  LEA R30, P3, R39, R10, 0x1 ;  /* 0x0000000a271e7211 */ /* 0x002fe400078608ff */
[----:B------:R-:W-:Y:S01]  /*1280*/  PRMT R120, RZ, 0x7610, R120 ;  /* 0x00007610ff787816 */ /* 0x000fe20000000078 */
[----:B------:R-:W-:Y:S01]  /*1290*/  IMAD.HI.U32 R18, R5, R40, RZ ;  /* 0x0000002805127227 */ /* 0x000fe200078e00ff */
[----:B------:R-:W-:-:S02]  /*12a0*/  ISETP.GT.U32.AND P5, PT, R6, R12, PT ;  /* 0x0000000c0600720c */ /* 0x000fc40003fa4070 */
[----:B------:R-:W-:Y:S02]  /*12b0*/  LEA.HI.X.SX32 R31, R39, R8, 0x1, P3 ;  /* 0x00000008271f7211 */ /* 0x000fe400018f0eff */
[C---:B------:R-:W-:Y:S02]  /*12c0*/  ISETP.GT.U32.AND P6, PT, R6.reuse, R14, PT ;  /* 0x0000000e0600720c */ /* 0x040fe40003fc4070 */
[C---:B------:R-:W-:Y:S01]  /*12d0*/  ISETP.GT.U32.AND P3, PT, R6.reuse, R16, PT ;  /* 0x000000100600720c */ /* 0x040fe20003f64070 */
[----:B------:R-:W-:Y:S01]  /*12e0*/  IMAD.MOV R37, RZ, RZ, -R18 ;  /* 0x000000ffff257224 */ /* 0x000fe200078e0a12 */
[----:B------:R0:W3:Y:S01]  /*12f0*/  @P4 LDG.E.U16 R120, desc[UR24][R30.64] ;  /* 0x000000181e784981 */ /* 0x0000e2000c1e1500 */
[C---:B------:R-:W-:Y:S02]  /*1300*/  ISETP.GT.U32.AND P4, PT, R6.reuse, R45, PT ;  /* 0x0000002d0600720c */ /* 0x040fe40003f84070 */
[----:B------:R-:W-:Y:S01]  /*1310*/  IMAD R40, R6, R37, R40 ;  /* 0x0000002506287224 */ /* 0x000fe200078e0228 */
[----:B------:R-:W-:Y:S01]  /*1320*/  LOP3.LUT R36, R4, 0x40, RZ, 0xfc, !PT ;  /* 0x0000004004247812 */ /* 0x000fe200078efcff */
[----:B------:R-:W-:-:S03]  /*1330*/  @!P5 IMAD.IADD R12, R12, 0x1, -R6 ;  /* 0x000000010c0cd824 */ /* 0x000fc600078e0a06 */
[----:B------:R-:W-:Y:S01]  /*1340*/  ISETP.GT.U32.AND P5, PT, R6, R40, PT ;  /* 0x000000280600720c */ /* 0x000fe20003fa4070 */
[--C-:B------:R-:W-:Y:S01]  /*1350*/  @!P6 IMAD.IADD R14, R14, 0x1, -R6.reuse ;  /* 0x000000010e0ee824 */ /* 0x100fe200078e0a06 */
[----:B------:R-:W-:Y:S01]  /*1360*/  IABS R41, R36 ;  /* 0x0000002400297213 */ /* 0x000fe20000000000 */
[----:B------:R-:W-:-:S03]  /*1370*/  @!P3 IMAD.IADD R16, R16, 0x1, -R6 ;  /* 0x000000011010b824 */ /* 0x000fc600078e0a06 */
[----:B------:R-:W-:Y:S01]  /*1380*/  @!P4 IMAD.IADD R45, R45, 0x1, -R6 ;  /* 0x000000012d2dc824 */ /* 0x000fe200078e0a06 */
[C---:B------:R-:W-:Y:S01]  /*1390*/  ISETP.GT.U32.AND P6, PT, R6.reuse, R14, PT ;  /* 0x0000000e0600720c */ /* 0x040fe20003fc4070 */
[----:B------:R-:W-:Y:S01]  /*13a0*/  IMAD.HI.U32 R18, R5, R41, RZ ;  /* 0x0000002905127227 */ /* 0x000fe200078e00ff */
[----:B------:R-:W-:Y:S02]  /*13b0*/  ISETP.GT.U32.AND P4, PT, R6, R16, PT ;  /* 0x000000100600720c */ /* 0x000fe40003f84070 */
[----:B------:R-:W-:Y:S01]  /*13c0*/  ISETP.GE.AND P3, PT, R46, RZ, PT ;  /* 0x000000ff2e00720c */ /* 0x000fe20003f66270 */
[----:B------:R-:W-:Y:S02]  /*13d0*/  IMAD.MOV R18, RZ, RZ, -R18 ;  /* 0x000000ffff127224 */ /* 0x000fe400078e0a12 */
[----:B------:R-:W-:Y:S01]  /*13e0*/  @!P5 IMAD.IADD R40, R40, 0x1, -R6 ;  /* 0x000000012828d824 */ /* 0x000fe200078e0a06 */
[C---:B------:R-:W-:Y:S01]  /*13f0*/  ISETP.GT.U32.AND P5, PT, R6.reuse, R45, PT ;  /* 0x0000002d0600720c */ /* 0x040fe20003fa4070 */
[----:B------:R-:W-:Y:S01]  /*1400*/  IMAD R41, R6, R18, R41 ;  /* 0x0000001206297224 */ /* 0x000fe200078e0229 */
[----:B0-----:R-:W-:-:S03]  /*1410*/  LOP3.LUT R31, R4, 0x48, RZ, 0xfc, !PT ;  /* 0x00000048041f7812 */ /* 0x001fc600078efcff */
[--C-:B------:R-:W-:Y:S02]  /*1420*/  @!P6 IMAD.IADD R14, R14, 0x1, -R6.reuse ;  /* 0x000000010e0ee824 */ /* 0x100fe400078e0a06 */
[----:B------:R-:W-:Y:S01]  /*1430*/  @!P4 IMAD.IADD R16, R16, 0x1, -R6 ;  /* 0x000000011010c824 */ /* 0x000fe200078e0a06 */
[----:B------:R-:W-:Y:S01]  /*1440*/  ISETP.GT.U32.AND P4, PT, R6, R41, PT ;  /* 0x000000290600720c */ /* 0x000fe20003f84070 */
[----:B------:R-:W-:Y:S01]  /*1450*/  @!P3 IMAD.MOV R14, RZ, RZ, -R14 ;  /* 0x000000ffff0eb224 */ /* 0x000fe200078e0a0e */
[----:B------:R-:W-:Y:S02]  /*1460*/  IABS R35, R31 ;  /* 0x0000001f00237213 */ /* 0x000fe40000000000 */
[----:B------:R-:W-:Y:S02]  /*1470*/  ISETP.GE.AND P3, PT, R48, RZ, PT ;  /* 0x000000ff3000720c */ /* 0x000fe40003f66270 */
[----:B------:R-:W-:Y:S01]  /*1480*/  ISETP.GE.AND P6, PT, R44, RZ, PT ;  /* 0x000000ff2c00720c */ /* 0x000fe20003fc6270 */
[----:B------:R-:W-:Y:S01]  /*1490*/  @!P5 IMAD.IADD R45, R45, 0x1, -R6 ;  /* 0x000000012d2dd824 */ /* 0x000fe200078e0a06 */
[----:B------:R-:W-:Y:S01]  /*14a0*/  ISETP.GE.AND P5, PT, R50, RZ, PT ;  /* 0x000000ff3200720c */ /* 0x000fe20003fa6270 */
[----:B------:R-:W-:-:S04]  /*14b0*/  IMAD.HI.U32 R18, R5, R35, RZ ;  /* 0x0000002305127227 */ /* 0x000fc800078e00ff */
[----:B------:R-:W-:Y:S02]  /*14c0*/  IMAD.MOV R18, RZ, RZ, -R18 ;  /* 0x000000ffff127224 */ /* 0x000fe400078e0a12 */
[----:B------:R-:W-:Y:S02]  /*14d0*/  @!P4 IMAD.IADD R41, R41, 0x1, -R6 ;  /* 0x000000012929c824 */ /* 0x000fe400078e0a06 */
[----:B------:R-:W-:Y:S01]  /*14e0*/  IMAD R35, R6, R18, R35 ;  /* 0x0000001206237224 */ /* 0x000fe200078e0223 */
[----:B------:R-:W-:Y:S01]  /*14f0*/  LOP3.LUT R38, R4, 0x50, RZ, 0xfc, !PT ;  /* 0x0000005004267812 */ /* 0x000fe200078efcff */
[----:B------:R-:W-:Y:S01]  /*1500*/  @!P3 IMAD.MOV R16, RZ, RZ, -R16 ;  /* 0x000000ffff10b224 */ /* 0x000fe200078e0a10 */
[C---:B------:R-:W-:Y:S01]  /*1510*/  ISETP.GT.U32.AND P3, PT, R6.reuse, R41, PT ;  /* 0x000000290600720c */ /* 0x040fe20003f64070 */
[----:B------:R-:W-:Y:S02]  /*1520*/  IMAD.MOV.U32 R18, RZ, RZ, R45 ;  /* 0x000000ffff127224 */ /* 0x000fe400078e002d */
[----:B------:R-:W-:Y:S01]  /*1530*/  @!P6 IMAD.MOV R12, RZ, RZ, -R12 ;  /* 0x000000ffff0ce224 */ /* 0x000fe200078e0a0c */
[----:B------:R-:W-:Y:S01]  /*1540*/  ISETP.GT.U32.AND P6, PT, R6, R40, PT ;  /* 0x000000280600720c */ /* 0x000fe20003fc4070 */
[----:B------:R-:W-:Y:S01]  /*1550*/  @!P5 IMAD.MOV R18, RZ, RZ, -R18 ;  /* 0x000000ffff12d224 */ /* 0x000fe200078e0a12 */
[----:B------:R-:W-:-:S02]  /*1560*/  IABS R47, R38 ;  /* 0x00000026002f7213 */ /* 0x000fc40000000000 */
[----:B------:R-:W-:Y:S02]  /*1570*/  ISETP.GT.U32.AND P5, PT, R6, R35, PT ;  /* 0x000000230600720c */ /* 0x000fe40003fa4070 */
[----:B------:R-:W-:Y:S01]  /*1580*/  LOP3.LUT R46, R4, 0x60, RZ, 0xfc, !PT ;  /* 0x00000060042e7812 */ /* 0x000fe200078efcff */
[----:B------:R-:W-:-:S03]  /*1590*/  IMAD.HI.U32 R30, R5, R47, RZ ;  /* 0x0000002f051e7227 */ /* 0x000fc600078e00ff */
[----:B------:R-:W-:Y:S01]  /*15a0*/  IABS R34, R46 ;  /* 0x0000002e00227213 */ /* 0x000fe20000000000 */
[----:B------:R-:W-:Y:S01]  /*15b0*/  IMAD.MOV R30, RZ, RZ, -R30 ;  /* 0x000000ffff1e7224 */ /* 0x000fe200078e0a1e */
[----:B------:R-:W-:Y:S01]  /*15c0*/  ISETP.GE.AND P4, PT, R36, RZ, PT ;  /* 0x000000ff2400720c */ /* 0x000fe20003f86270 */
[--C-:B------:R-:W-:Y:S01]  /*15d0*/  @!P3 IMAD.IADD R41, R41, 0x1, -R6.reuse ;  /* 0x000000012929b824 */ /* 0x100fe200078e0a06 */
[----:B------:R-:W-:Y:S01]  /*15e0*/  ISETP.GE.AND P3, PT, R31, RZ, PT ;  /* 0x000000ff1f00720c */ /* 0x000fe20003f66270 */
[----:B------:R-:W-:Y:S01]  /*15f0*/  @!P6 IMAD.IADD R40, R40, 0x1, -R6 ;  /* 0x000000012828e824 */ /* 0x000fe200078e0a06 */
[----:B------:R-:W-:Y:S01]  /*1600*/  ISETP.GE.AND P6, PT, R32, RZ, PT ;  /* 0x000000ff2000720c */ /* 0x000fe20003fc6270 */
[----:B------:R-:W-:Y:S01]  /*1610*/  IMAD.HI.U32 R31, R5, R34, RZ ;  /* 0x00000022051f7227 */ /* 0x000fe200078e00ff */
[----:B------:R-:W-:-:S03]  /*1620*/  LOP3.LUT R48, R4, 0x68, RZ, 0xfc, !PT ;  /* 0x0000006804307812 */ /* 0x000fc600078efcff */
[C---:B------:R-:W-:Y:S02]  /*1630*/  IMAD R47, R6.reuse, R30, R47 ;  /* 0x0000001e062f7224 */ /* 0x040fe400078e022f */
[----:B------:R-:W-:Y:S01]  /*1640*/  @!P5 IMAD.IADD R35, R35, 0x1, -R6 ;  /* 0x000000012323d824 */ /* 0x000fe200078e0a06 */
[C---:B------:R-:W-:Y:S01]  /*1650*/  LEA R30, P5, R49.reuse, R10, 0x1 ;  /* 0x0000000a311e7211 */ /* 0x040fe200078a08ff */
[----:B------:R-:W-:Y:S01]  /*1660*/  IMAD.MOV R45, RZ, RZ, -R31 ;  /* 0x000000ffff2d7224 */ /* 0x000fe200078e0a1f */
[----:B------:R-:W-:Y:S02]  /*1670*/  IABS R51, R48 ;  /* 0x0000003000337213 */ /* 0x000fe40000000000 */
[----:B------:R-:W-:Y:S01]  /*1680*/  LEA.HI.X.SX32 R31, R49, R8, 0x1, P5 ;  /* 0x00000008311f7211 */ /* 0x000fe200028f0eff */
[C---:B------:R-:W-:Y:S02]  /*1690*/  IMAD R49, R6.reuse, R45, R34 ;  /* 0x0000002d06317224 */ /* 0x040fe400078e0222 */
[----:B------:R-:W-:Y:S01]  /*16a0*/  IMAD.HI.U32 R32, R5, R51, RZ ;  /* 0x0000003305207227 */ /* 0x000fe200078e00ff */
[----:B------:R-:W-:-:S02]  /*16b0*/  ISETP.GT.U32.AND P5, PT, R6, R35, PT ;  /* 0x000000230600720c */ /* 0x000fc40003fa4070 */
[----:B------:R-:W-:Y:S01]  /*16c0*/  IABS R37, R4 ;  /* 0x0000000400257213 */ /* 0x000fe20000000000 */
[----:B------:R-:W-:Y:S01]  /*16d0*/  @!P4 IMAD.MOV R41, RZ, RZ, -R41 ;  /* 0x000000ffff29c224 */ /* 0x000fe200078e0a29 */
[C---:B------:R-:W-:Y:S01]  /*16e0*/  ISETP.GT.U32.AND P4, PT, R6.reuse, R49, PT ;  /* 0x000000310600720c */ /* 0x040fe20003f84070 */
[----:B------:R-:W-:Y:S01]  /*16f0*/  @!P6 IMAD.MOV R40, RZ, RZ, -R40 ;  /* 0x000000ffff28e224 */ /* 0x000fe200078e0a28 */
[----:B------:R-:W-:Y:S01]  /*1700*/  ISETP.GT.U32.AND P6, PT, R6, R47, PT ;  /* 0x0000002f0600720c */ /* 0x000fe20003fc4070 */
[----:B------:R-:W-:-:S04]  /*1710*/  IMAD.MOV R32, RZ, RZ, -R32 ;  /* 0x000000ffff207224 */ /* 0x000fc800078e0a20 */
[----:B------:R-:W-:Y:S02]  /*1720*/  IMAD R51, R6, R32, R51 ;  /* 0x0000002006337224 */ /* 0x000fe400078e0233 */
[----:B------:R-:W-:Y:S01]  /*1730*/  IMAD.HI.U32 R32, R5, R37, RZ ;  /* 0x0000002505207227 */ /* 0x000fe200078e00ff */
[----:B------:R-:W-:-:S03]  /*1740*/  LOP3.LUT R56, R4, 0x70, RZ, 0xfc, !PT ;  /* 0x0000007004387812 */ /* 0x000fc600078efcff */
[----:B------:R-:W-:Y:S02]  /*1750*/  IMAD.MOV R32, RZ, RZ, -R32 ;  /* 0x000000ffff207224 */ /* 0x000fe400078e0a20 */
[--C-:B------:R-:W-:Y:S01]  /*1760*/  @!P5 IMAD.IADD R35, R35, 0x1, -R6.reuse ;  /* 0x000000012323d824 */ /* 0x100fe200078e0a06 */
[C---:B------:R-:W-:Y:S01]  /*1770*/  ISETP.GT.U32.AND P5, PT, R6.reuse, R51, PT ;  /* 0x000000330600720c */ /* 0x040fe20003fa4070 */
[----:B------:R-:W-:Y:S02]  /*1780*/  IMAD R37, R6, R32, R37 ;  /* 0x0000002006257224 */ /* 0x000fe400078e0225 */
[--C-:B------:R-:W-:Y:S01]  /*1790*/  @!P4 IMAD.IADD R49, R49, 0x1, -R6.reuse ;  /* 0x000000013131c824 */ /* 0x100fe200078e0a06 */
[----:B------:R-:W-:Y:S01]  /*17a0*/  LEA R32, P4, R33, R10, 0x1 ;  /* 0x0000000a21207211 */ /* 0x000fe200078808ff */
[----:B------:R-:W-:Y:S01]  /*17b0*/  @!P6 IMAD.IADD R47, R47, 0x1, -R6 ;  /* 0x000000012f2fe824 */ /* 0x000fe200078e0a06 */
[----:B------:R-:W-:Y:S02]  /*17c0*/  IABS R53, R56 ;  /* 0x0000003800357213 */ /* 0x000fe40000000000 */
[----:B------:R-:W-:-:S02]  /*17d0*/  LEA.HI.X.SX32 R33, R33, R8, 0x1, P4 ;  /* 0x0000000821217211 */ /* 0x000fc400020f0eff */
[C---:B------:R-:W-:Y:S01]  /*17e0*/  ISETP.GT.U32.AND P6, PT, R6.reuse, R47, PT ;  /* 0x0000002f0600720c */ /* 0x040fe20003fc4070 */
[----:B------:R-:W-:Y:S01]  /*17f0*/  IMAD.HI.U32 R36, R5, R53, RZ ;  /* 0x0000003505247227 */ /* 0x000fe200078e00ff */
[----:B------:R-:W-:-:S03]  /*1800*/  ISETP.GT.U32.AND P4, PT, R6, R49, PT ;  /* 0x000000310600720c */ /* 0x000fc60003f84070 */
[----:B------:R-:W-:Y:S02]  /*1810*/  IMAD.MOV R36, RZ, RZ, -R36 ;  /* 0x000000ffff247224 */ /* 0x000fe400078e0a24 */
[----:B------:R-:W-:Y:S02]  /*1820*/  @!P5 IMAD.IADD R51, R51, 0x1, -R6 ;  /* 0x000000013333d824 */ /* 0x000fe400078e0a06 */
[----:B------:R-:W-:Y:S02]  /*1830*/  VIADD R34, R2, UR8 ;  /* 0x0000000802227c36 */ /* 0x000fe40008000000 */
[----:B------:R-:W-:Y:S02]  /*1840*/  IMAD.MOV.U32 R42, RZ, RZ, R35 ;  /* 0x000000ffff2a7224 */ /* 0x000fe400078e0023 */
[C---:B------:R-:W-:Y:S01]  /*1850*/  IMAD R53, R6.reuse, R36, R53 ;  /* 0x0000002406357224 */ /* 0x040fe200078e0235 */
[----:B------:R-:W-:Y:S01]  /*1860*/  ISETP.GT.U32.AND P5, PT, R6, R51, PT ;  /* 0x000000330600720c */ /* 0x000fe20003fa4070 */
[----:B------:R-:W-:-:S02]  /*1870*/  VIADD R50, R34, 0x18 ;  /* 0x0000001822327836 */ /* 0x000fc40000000000 */
[----:B------:R-:W-:Y:S01]  /*1880*/  @!P3 IMAD.MOV R42, RZ, RZ, -R42 ;  /* 0x000000ffff2ab224 */ /* 0x000fe200078e0a2a */
[----:B------:R-:W-:Y:S01]  /*1890*/  ISETP.GT.U32.AND P3, PT, R6, R37, PT ;  /* 0x000000250600720c */ /* 0x000fe20003f64070 */
[--C-:B------:R-:W-:Y:S01]  /*18a0*/  @!P6 IMAD.IADD R47, R47, 0x1, -R6.reuse ;  /* 0x000000012f2fe824 */ /* 0x100fe200078e0a06 */
[----:B------:R-:W-:Y:S01]  /*18b0*/  ISETP.GE.AND P6, PT, R38, RZ, PT ;  /* 0x000000ff2600720c */ /* 0x000fe20003fc6270 */
[----:B------:R-:W-:Y:S01]  /*18c0*/  @!P4 IMAD.IADD R49, R49, 0x1, -R6 ;  /* 0x000000013131c824 */ /* 0x000fe200078e0a06 */
[----:B------:R-:W-:Y:S02]  /*18d0*/  ISETP.GT.U32.AND P4, PT, R6, R53, PT ;  /* 0x000000350600720c */ /* 0x000fe40003f84070 */
[----:B------:R-:W-:Y:S01]  /*18e0*/  IABS R45, R50 ;  /* 0x00000032002d7213 */ /* 0x000fe20000000000 */
[----:B------:R-:W-:Y:S02]  /*18f0*/  VIADD R52, R34, 0x38 ;  /* 0x0000003822347836 */ /* 0x000fe40000000000 */
[----:B------:R-:W-:-:S02]  /*1900*/  IMAD.MOV.U32 R44, RZ, RZ, R47 ;  /* 0x000000ffff2c7224 */ /* 0x000fc400078e002f */
[----:B------:R-:W-:Y:S01]  /*1910*/  IMAD.HI.U32 R35, R5, R45, RZ ;  /* 0x0000002d05237227 */ /* 0x000fe200078e00ff */
[----:B------:R-:W-:-:S03]  /*1920*/  IABS R38, R52 ;  /* 0x0000003400267213 */ /* 0x000fc60000000000 */
[--C-:B------:R-:W-:Y:S01]  /*1930*/  @!P5 IMAD.IADD R51, R51, 0x1, -R6.reuse ;  /* 0x000000013333d824 */ /* 0x100fe200078e0a06 */
[----:B------:R-:W-:Y:S01]  /*1940*/  ISETP.GE.AND P5, PT, R48, RZ, PT ;  /* 0x000000ff3000720c */ /* 0x000fe20003fa6270 */
[----:B------:R-:W-:Y:S02]  /*1950*/  IMAD.MOV R35, RZ, RZ, -R35 ;  /* 0x000000ffff237224 */ /* 0x000fe400078e0a23 */
[C---:B------:R-:W-:Y:S02]  /*1960*/  VIADD R54, R34.reuse, 0x58 ;  /* 0x0000005822367836 */ /* 0x040fe40000000000 */
[----:B------:R-:W-:Y:S02]  /*1970*/  VIADD R48, R34, 0x78 ;  /* 0x0000007822307836 */ /* 0x000fe40000000000 */
[----:B------:R-:W-:Y:S01]  /*1980*/  @!P3 IMAD.IADD R37, R37, 0x1, -R6 ;  /* 0x000000012525b824 */ /* 0x000fe200078e0a06 */
[----:B------:R-:W-:Y:S01]  /*1990*/  LEA R34, P3, R27, R10, 0x1 ;  /* 0x0000000a1b227211 */ /* 0x000fe200078608ff */
[----:B------:R-:W-:Y:S01]  /*19a0*/  @!P6 IMAD.MOV R44, RZ, RZ, -R44 ;  /* 0x000000ffff2ce224 */ /* 0x000fe200078e0a2c */
[----:B------:R-:W-:Y:S01]  /*19b0*/  ISETP.GE.AND P6, PT, R46, RZ, PT ;  /* 0x000000ff2e00720c */ /* 0x000fe20003fc6270 */
[----:B------:R-:W-:-:S02]  /*19c0*/  @!P4 IMAD.IADD R53, R53, 0x1, -R6 ;  /* 0x000000013535c824 */ /* 0x000fc400078e0a06 */
[----:B------:R-:W-:Y:S01]  /*19d0*/  IMAD.HI.U32 R36, R5, R38, RZ ;  /* 0x0000002605247227 */ /* 0x000fe200078e00ff */
[----:B------:R-:W-:-:S03]  /*19e0*/  ISETP.GT.U32.AND P4, PT, R6, R37, PT ;  /* 0x000000250600720c */ /* 0x000fc60003f84070 */
[C---:B------:R-:W-:Y:S01]  /*19f0*/  IMAD R45, R6.reuse, R35, R45 ;  /* 0x00000023062d7224 */ /* 0x040fe200078e022d */
[----:B------:R-:W-:Y:S01]  /*1a00*/  LEA.HI.X.SX32 R35, R27, R8, 0x1, P3 ;  /* 0x000000081b237211 */ /* 0x000fe200018f0eff */
[----:B------:R-:W-:Y:S01]  /*1a10*/  IMAD.MOV R47, RZ, RZ, -R36 ;  /* 0x000000ffff2f7224 */ /* 0x000fe200078e0a24 */
[C---:B------:R-:W-:Y:S01]  /*1a20*/  ISETP.GT.U32.AND P3, PT, R6.reuse, R53, PT ;  /* 0x000000350600720c */ /* 0x040fe20003f64070 */
[----:B------:R-:W-:Y:S02]  /*1a30*/  IMAD.MOV.U32 R46, RZ, RZ, R49 ;  /* 0x000000ffff2e7224 */ /* 0x000fe400078e0031 */
[C---:B------:R-:W-:Y:S01]  /*1a40*/  IMAD R47, R6.reuse, R47, R38 ;  /* 0x0000002f062f7224 */ /* 0x040fe200078e0226 */
[----:B------:R-:W-:Y:S01]  /*1a50*/  IABS R36, R54 ;  /* 0x0000003600247213 */ /* 0x000fe20000000000 */
[----:B------:R-:W-:Y:S01]  /*1a60*/  @!P6 IMAD.MOV R46, RZ, RZ, -R46 ;  /* 0x000000ffff2ee224 */ /* 0x000fe200078e0a2e */
[----:B------:R-:W-:Y:S01]  /*1a70*/  IABS R55, R48 ;  /* 0x0000003000377213 */ /* 0x000fe20000000000 */
[----:B------:R-:W-:Y:S01]  /*1a80*/  @!P5 IMAD.MOV R51, RZ, RZ, -R51 ;  /* 0x000000ffff33d224 */ /* 0x000fe200078e0a33 */
[----:B------:R-:W-:-:S02]  /*1a90*/  ISETP.GT.U32.AND P6, PT, R6, R45, PT ;  /* 0x0000002d0600720c */ /* 0x000fc40003fc4070 */
[----:B------:R-:W-:Y:S01]  /*1aa0*/  ISETP.GT.U32.AND P5, PT, R6, R47, PT ;  /* 0x0000002f0600720c */ /* 0x000fe20003fa4070 */
[----:B------:R-:W-:-:S04]  /*1ab0*/  IMAD.HI.U32 R27, R5, R36, RZ ;  /* 0x00000024051b7227 */ /* 0x000fc800078e00ff */
[--C-:B------:R-:W-:Y:S01]  /*1ac0*/  @!P3 IMAD.IADD R53, R53, 0x1, -R6.reuse ;  /* 0x000000013535b824 */ /* 0x100fe200078e0a06 */
[----:B------:R-:W-:Y:S01]  /*1ad0*/  ISETP.GE.AND P3, PT, R56, RZ, PT ;  /* 0x000000ff3800720c */ /* 0x000fe20003f66270 */
[----:B------:R-:W-:Y:S01]  /*1ae0*/  @!P4 IMAD.IADD R37, R37, 0x1, -R6 ;  /* 0x000000012525c824 */ /* 0x000fe200078e0a06 */
[----:B------:R-:W-:Y:S01]  /*1af0*/  ISETP.GE.AND P4, PT, R4, RZ, PT ;  /* 0x000000ff0400720c */ /* 0x000fe20003f86270 */
[----:B------:R-:W-:-:S04]  /*1b00*/  IMAD.HI.U32 R5, R5, R55, RZ ;  /* 0x0000003705057227 */ /* 0x000fc800078e00ff */
[----:B------:R-:W-:Y:S02]  /*1b10*/  IMAD.MOV R27, RZ, RZ, -R27 ;  /* 0x000000ffff1b7224 */ /* 0x000fe400078e0a1b */
[----:B------:R-:W-:Y:S02]  /*1b20*/  IMAD.MOV R5, RZ, RZ, -R5 ;  /* 0x000000ffff057224 */ /* 0x000fe400078e0a05 */
[C---:B------:R-:W-:Y:S02]  /*1b30*/  IMAD R49, R6.reuse, R27, R36 ;  /* 0x0000001b06317224 */ /* 0x040fe400078e0224 */
[--C-:B------:R-:W-:Y:S01]  /*1b40*/  @!P6 IMAD.IADD R45, R45, 0x1, -R6.reuse ;  /* 0x000000012d2de824 */ /* 0x100fe200078e0a06 */
[----:B------:R-:W-:Y:S01]  /*1b50*/  LEA R36, P6, R21, R10, 0x1 ;  /* 0x0000000a15247211 */ /* 0x000fe200078c08ff */
[----:B------:R-:W-:Y:S02]  /*1b60*/  IMAD R55, R6, R5, R55 ;  /* 0x0000000506377224 */ /* 0x000fe400078e0237 */
[----:B------:R-:W-:-:S02]  /*1b70*/  @!P5 IMAD.IADD R47, R47, 0x1, -R6 ;  /* 0x000000012f2fd824 */ /* 0x000fc400078e0a06 */
[----:B------:R-:W-:Y:S01]  /*1b80*/  IMAD.MOV.U32 R27, RZ, RZ, R37 ;  /* 0x000000ffff1b7224 */ /* 0x000fe200078e0025 */
[----:B------:R-:W-:Y:S01]  /*1b90*/  LEA.HI.X.SX32 R37, R21, R8, 0x1, P6 ;  /* 0x0000000815257211 */ /* 0x000fe200030f0eff */
[----:B------:R-:W-:Y:S01]  /*1ba0*/  @!P3 IMAD.MOV R53, RZ, RZ, -R53 ;  /* 0x000000ffff35b224 */ /* 0x000fe200078e0a35 */
[C---:B------:R-:W-:Y:S01]  /*1bb0*/  ISETP.GT.U32.AND P5, PT, R6.reuse, R47, PT ;  /* 0x0000002f0600720c */ /* 0x040fe20003fa4070 */
[----:B------:R-:W-:Y:S01]  /*1bc0*/  @!P4 IMAD.MOV R27, RZ, RZ, -R27 ;  /* 0x000000ffff1bc224 */ /* 0x000fe200078e0a1b */
[C---:B------:R-:W-:Y:S02]  /*1bd0*/  ISETP.GT.U32.AND P3, PT, R6.reuse, R55, PT ;  /* 0x000000370600720c */ /* 0x040fe40003f64070 */
[C---:B------:R-:W-:Y:S02]  /*1be0*/  ISETP.GT.U32.AND P6, PT, R6.reuse, R45, PT ;  /* 0x0000002d0600720c */ /* 0x040fe40003fc4070 */
[----:B------:R-:W-:Y:S01]  /*1bf0*/  ISETP.GT.U32.AND P4, PT, R6, R49, PT ;  /* 0x000000310600720c */ /* 0x000fe20003f84070 */
[----:B------:R-:W-:-:S06]  /*1c00*/  IMAD R39, R72, 0x2, R39 ;  /* 0x0000000248277824 */ /* 0x000fcc00078e0227 */
[--C-:B------:R-:W-:Y:S01]  /*1c10*/  @!P5 IMAD.IADD R47, R47, 0x1, -R6.reuse ;  /* 0x000000012f2fd824 */ /* 0x100fe200078e0a06 */
[----:B------:R-:W-:Y:S01]  /*1c20*/  LEA R4, P5, R39, R10, 0x1 ;  /* 0x0000000a27047211 */ /* 0x000fe200078a08ff */
[--C-:B------:R-:W-:Y:S02]  /*1c30*/  @!P3 IMAD.IADD R55, R55, 0x1, -R6.reuse ;  /* 0x000000013737b824 */ /* 0x100fe400078e0a06 */
[--C-:B------:R-:W-:Y:S01]  /*1c40*/  @!P6 IMAD.IADD R45, R45, 0x1, -R6.reuse ;  /* 0x000000012d2de824 */ /* 0x100fe200078e0a06 */
[----:B------:R-:W-:Y:S01]  /*1c50*/  ISETP.GE.AND P6, PT, R50, RZ, PT ;  /* 0x000000ff3200720c */ /* 0x000fe20003fc6270 */
[----:B------:R-:W-:Y:S01]  /*1c60*/  @!P4 IMAD.IADD R49, R49, 0x1, -R6 ;  /* 0x000000013131c824 */ /* 0x000fe200078e0a06 */
[----:B------:R-:W-:Y:S02]  /*1c70*/  LEA.HI.X.SX32 R5, R39, R8, 0x1, P5 ;  /* 0x0000000827057211 */ /* 0x000fe400028f0eff */
[C---:B------:R-:W-:Y:S02]  /*1c80*/  ISETP.GT.U32.AND P3, PT, R6.reuse, R55, PT ;  /* 0x000000370600720c */ /* 0x040fe40003f64070 */
[----:B------:R-:W-:-:S02]  /*1c90*/  ISETP.GT.U32.AND P5, PT, R6, R49, PT ;  /* 0x000000310600720c */ /* 0x000fc40003fa4070 */
[----:B------:R-:W-:Y:S02]  /*1ca0*/  ISETP.GE.AND P4, PT, R52, RZ, PT ;  /* 0x000000ff3400720c */ /* 0x000fe40003f86270 */
[----:B------:R-:W-:-:S03]  /*1cb0*/  LOP3.LUT R89, R3, 0xe, RZ, 0xfc, !PT ;  /* 0x0000000e03597812 */ /* 0x000fc600078efcff */
[----:B------:R-:W-:Y:S01]  /*1cc0*/  @!P6 IMAD.MOV R45, RZ, RZ, -R45 ;  /* 0x000000ffff2de224 */ /* 0x000fe200078e0a2d */
[----:B------:R-:W-:-:S03]  /*1cd0*/  ISETP.GE.AND P6, PT, R54, RZ, PT ;  /* 0x000000ff3600720c */ /* 0x000fc60003fc6270 */
[--C-:B------:R-:W-:Y:S01]  /*1ce0*/  @!P3 IMAD.IADD R55, R55, 0x1, -R6.reuse ;  /* 0x000000013737b824 */ /* 0x100fe200078e0a06 */
[----:B------:R-:W-:Y:S01]  /*1cf0*/  ISETP.LT.AND P3, PT, R89, R28, P0 ;  /* 0x0000001c5900720c */ /* 0x000fe20000761270 */
[----:B------:R-:W-:Y:S01]  /*1d00*/  @!P5 IMAD.IADD R49, R49, 0x1, -R6 ;  /* 0x000000013131d824 */ /* 0x000fe200078e0a06 */
[----:B------:R-:W-:Y:S01]  /*1d10*/  ISETP.GE.AND P5, PT, R48, RZ, PT ;  /* 0x000000ff3000720c */ /* 0x000fe20003fa6270 */
[----:B------:R-:W-:Y:S01]  /*1d20*/  @!P4 IMAD.MOV R47, RZ, RZ, -R47 ;  /* 0x000000ffff2fc224 */ /* 0x000fe200078e0a2f */
[----:B------:R-:W-:Y:S02]  /*1d30*/  LEA R38, P4, R11, R10, 0x1 ;  /* 0x0000000a0b267211 */ /* 0x000fe400078808ff */
[----:B------:R-:W-:Y:S02]  /*1d40*/  LOP3.LUT R78, R69, 0x1f, RZ, 0xc0, !PT ;  /* 0x0000001f454e7812 */ /* 0x000fe400078ec0ff */
[----:B------:R-:W-:Y:S02]  /*1d50*/  LOP3.LUT R87, R3, 0x16, RZ, 0xfc, !PT ;  /* 0x0000001603577812 */ /* 0x000fe400078efcff */
[----:B------:R-:W-:Y:S01]  /*1d60*/  PRMT R117, RZ, 0x7610, R117 ;  /* 0x00007610ff757816 */ /* 0x000fe20000000075 */
[----:B------:R-:W-:Y:S01]  /*1d70*/  IMAD R6, R78, R73, RZ ;  /* 0x000000494e067224 */ /* 0x000fe200078e02ff */
[----:B------:R-:W-:Y:S01]  /*1d80*/  LEA.HI.X.SX32 R39, R11, R8, 0x1, P4 ;  /* 0x000000080b277211 */ /* 0x000fe200020f0eff */
[----:B------:R-:W-:Y:S01]  /*1d90*/  @!P6 IMAD.MOV R49, RZ, RZ, -R49 ;  /* 0x000000ffff31e224 */ /* 0x000fe200078e0a31 */
[----:B------:R-:W-:-:S02]  /*1da0*/  ISETP.NE.AND P4, PT, R43, RZ, PT ;  /* 0x000000ff2b00720c */ /* 0x000fc40003f85270 */
[----:B------:R-:W-:Y:S01]  /*1db0*/  LOP3.LUT R43, RZ, R43, RZ, 0x33, !PT ;  /* 0x0000002bff2b7212 */ /* 0x000fe200078e33ff */
[----:B------:R0:W3:Y:S01]  /*1dc0*/  @P3 LDG.E.U16 R117, desc[UR24][R38.64] ;  /* 0x0000001826753981 */ /* 0x0000e2000c1e1500 */
[----:B------:R-:W-:Y:S01]  /*1dd0*/  ISETP.LT.AND P6, PT, R87, R28, P0 ;  /* 0x0000001c5700720c */ /* 0x000fe200007c1270 */
[----:B------:R-:W-:Y:S01]  /*1de0*/  @!P5 IMAD.MOV R55, RZ, RZ, -R55 ;  /* 0x000000ffff37d224 */ /* 0x000fe200078e0a37 */
[C---:B------:R-:W-:Y:S02]  /*1df0*/  SEL R27, R43.reuse, R27, !P4 ;  /* 0x0000001b2b1b7207 */ /* 0x040fe40006000000 */
[C---:B------:R-:W-:Y:S02]  /*1e00*/  SEL R21, R43.reuse, R40, !P4 ;  /* 0x000000282b157207 */ /* 0x040fe40006000000 */
[----:B------:R-:W-:Y:S02]  /*1e10*/  LEA R70, P3, R6, UR18, 0x1 ;  /* 0x0000001206467c11 */ /* 0x000fe4000f8608ff */
[----:B------:R-:W-:-:S02]  /*1e20*/  SEL R12, R43, R12, !P4 ;  /* 0x0000000c2b0c7207 */ /* 0x000fc40006000000 */
[----:B------:R-:W-:Y:S02]  /*1e30*/  LEA R40, P5, R115, R10, 0x1 ;  /* 0x0000000a73287211 */ /* 0x000fe400078a08ff */
[----:B------:R-:W-:Y:S02]  /*1e40*/  SEL R48, R43, R41, !P4 ;  /* 0x000000292b307207 */ /* 0x000fe40006000000 */
[----:B------:R-:W-:Y:S02]  /*1e50*/  PRMT R113, RZ, 0x7610, R113 ;  /* 0x00007610ff717816 */ /* 0x000fe40000000071 */
[----:B------:R-:W-:Y:S01]  /*1e60*/  LEA.HI.X.SX32 R76, R6, UR19, 0x1, P3 ;  /* 0x00000013064c7c11 */ /* 0x000fe200098f0eff */
[----:B------:R-:W-:Y:S01]  /*1e70*/  IMAD R6, R27, UR4, RZ ;  /* 0x000000041b067c24 */ /* 0x000fe2000f8e02ff */
[C---:B------:R-:W-:Y:S02]  /*1e80*/  SEL R14, R43.reuse, R14, !P4 ;  /* 0x0000000e2b0e7207 */ /* 0x040fe40006000000 */
[----:B------:R-:W-:-:S02]  /*1e90*/  SEL R45, R43, R45, !P4 ;  /* 0x0000002d2b2d7207 */ /* 0x000fc40006000000 */
[----:B------:R-:W-:Y:S01]  /*1ea0*/  LEA.HI.X.SX32 R41, R115, R8, 0x1, P5 ;  /* 0x0000000873297211 */ /* 0x000fe200028f0eff */
[----:B------:R-:W-:Y:S01]  /*1eb0*/  IMAD R8, R12, UR4, RZ ;  /* 0x000000040c087c24 */ /* 0x000fe2000f8e02ff */
[C---:B------:R-:W-:Y:S01]  /*1ec0*/  SEL R16, R43.reuse, R16, !P4 ;  /* 0x000000102b107207 */ /* 0x040fe20006000000 */
[----:B------:R-:W-:Y:S01]  /*1ed0*/  IMAD R10, R14, UR4, RZ ;  /* 0x000000040e0a7c24 */ /* 0x000fe2000f8e02ff */
[----:B------:R-:W-:Y:S01]  /*1ee0*/  SEL R18, R43, R18, !P4 ;  /* 0x000000122b127207 */ /* 0x000fe20006000000 */
[----:B------:R1:W3:Y:S01]  /*1ef0*/  @P6 LDG.E.U16 R113, desc[UR24][R40.64] ;  /* 0x0000001828716981 */ /* 0x0002e2000c1e1500 */
[----:B------:R-:W-:Y:S01]  /*1f00*/  IMAD R12, R45, UR4, RZ ;  /* 0x000000042d0c7c24 */ /* 0x000fe2000f8e02ff */
[----:B0-----:R-:W-:Y:S01]  /*1f10*/  LEA R38, P5, R6, R70, 0x1 ;  /* 0x0000004606267211 */ /* 0x001fe200078a08ff */
[----:B------:R-:W-:Y:S01]  /*1f20*/  IMAD R14, R16, UR4, RZ ;  /* 0x00000004100e7c24 */ /* 0x000fe2000f8e02ff */
[C---:B------:R-:W-:Y:S01]  /*1f30*/  SEL R47, R43.reuse, R47, !P4 ;  /* 0x0000002f2b2f7207 */ /* 0x040fe20006000000 */
[----:B------:R-:W-:Y:S01]  /*1f40*/  IMAD R16, R18, UR4, RZ ;  /* 0x0000000412107c24 */ /* 0x000fe2000f8e02ff */
[----:B------:R-:W-:-:S02]  /*1f50*/  SEL R59, R43, R44, !P4 ;  /* 0x0000002c2b3b7207 */ /* 0x000fc40006000000 */
[----:B-1----:R-:W-:Y:S01]  /*1f60*/  LEA R40, P3, R8, R70, 0x1 ;  /* 0x0000004608287211 */ /* 0x002fe200078608ff */
[----:B------:R-:W-:Y:S01]  /*1f70*/  IMAD R18, R21, UR4, RZ ;  /* 0x0000000415127c24 */ /* 0x000fe2000f8e02ff */
[----:B------:R-:W-:Y:S01]  /*1f80*/  LEA.HI.X.SX32 R39, R6, R76, 0x1, P5 ;  /* 0x0000004c06277211 */ /* 0x000fe200028f0eff */
[----:B------:R-:W-:Y:S01]  /*1f90*/  IMAD R21, R47, UR4, RZ ;  /* 0x000000042f157c24 */ /* 0x000fe2000f8e02ff */
[C---:B------:R-:W-:Y:S02]  /*1fa0*/  SEL R57, R43.reuse, R42, !P4 ;  /* 0x0000002a2b397207 */ /* 0x040fe40006000000 */
[----:B------:R-:W-:Y:S02]  /*1fb0*/  SEL R63, R43, R46, !P4 ;  /* 0x0000002e2b3f7207 */ /* 0x000fe40006000000 */
[----:B------:R-:W-:Y:S02]  /*1fc0*/  LEA R44, P5, R12, R70, 0x1 ;  /* 0x000000460c2c7211 */ /* 0x000fe400078a08ff */
[----:B------:R-:W-:-:S02]  /*1fd0*/  LEA.HI.X.SX32 R41, R8, R76, 0x1, P3 ;  /* 0x0000004c08297211 */ /* 0x000fc400018f0eff */
[----:B------:R-:W-:Y:S02]  /*1fe0*/  LEA R46, P3, R14, R70, 0x1 ;  /* 0x000000460e2e7211 */ /* 0x000fe400078608ff */
[C---:B------:R-:W-:Y:S02]  /*1ff0*/  SEL R65, R43.reuse, R51, !P4 ;  /* 0x000000332b417207 */ /* 0x040fe40006000000 */
[C---:B------:R-:W-:Y:S02]  /*2000*/  SEL R67, R43.reuse, R53, !P4 ;  /* 0x000000352b437207 */ /* 0x040fe40006000000 */
[C---:B------:R-:W-:Y:S02]  /*2010*/  SEL R61, R43.reuse, R49, !P4 ;  /* 0x000000312b3d7207 */ /* 0x040fe40006000000 */
[----:B------:R-:W-:Y:S01]  /*2020*/  SEL R43, R43, R55, !P4 ;  /* 0x000000372b2b7207 */ /* 0x000fe20006000000 */
[----:B------:R-:W-:Y:S01]  /*2030*/  IMAD R57, R57, UR4, RZ ;  /* 0x0000000439397c24 */ /* 0x000fe2000f8e02ff */
[----:B------:R-:W-:Y:S01]  /*2040*/  LEA.HI.X.SX32 R45, R12, R76, 0x1, P5 ;  /* 0x0000004c0c2d7211 */ /* 0x000fe200028f0eff */
[----:B------:R-:W-:Y:S01]  /*2050*/  IMAD R59, R59, UR4, RZ ;  /* 0x000000043b3b7c24 */ /* 0x000fe2000f8e02ff */
[----:B------:R-:W-:-:S02]  /*2060*/  LEA R42, P6, R10, R70, 0x1 ;  /* 0x000000460a2a7211 */ /* 0x000fc400078c08ff */
[----:B------:R-:W-:Y:S02]  /*2070*/  LEA R50, P5, R18, R70, 0x1 ;  /* 0x0000004612327211 */ /* 0x000fe400078a08ff */
[----:B------:R-:W-:Y:S02]  /*2080*/  LEA.HI.X.SX32 R47, R14, R76, 0x1, P3 ;  /* 0x0000004c0e2f7211 */ /* 0x000fe400018f0eff */
[----:B------:R-:W-:Y:S01]  /*2090*/  LEA R52, P3, R21, R70, 0x1 ;  /* 0x0000004615347211 */ /* 0x000fe200078608ff */
[----:B------:R-:W-:Y:S01]  /*20a0*/  IMAD R71, R43, UR4, RZ ;  /* 0x000000042b477c24 */ /* 0x000fe2000f8e02ff */
[-C--:B------:R-:W-:Y:S01]  /*20b0*/  LEA.HI.X.SX32 R43, R10, R76.reuse, 0x1, P6 ;  /* 0x0000004c0a2b7211 */ /* 0x080fe200030f0eff */
[----:B------:R-:W-:Y:S01]  /*20c0*/  IMAD R27, R48, UR4, RZ ;  /* 0x00000004301b7c24 */ /* 0x000fe2000f8e02ff */
[----:B------:R-:W-:Y:S01]  /*20d0*/  LEA.HI.X.SX32 R51, R18, R76, 0x1, P5 ;  /* 0x0000004c12337211 */ /* 0x000fe200028f0eff */
[----:B------:R-:W-:Y:S01]  /*20e0*/  IMAD R63, R63, UR4, RZ ;  /* 0x000000043f3f7c24 */ /* 0x000fe2000f8e02ff */
[-C--:B------:R-:W-:Y:S01]  /*20f0*/  LEA R48, P6, R16, R70.reuse, 0x1 ;  /* 0x0000004610307211 */ /* 0x080fe200078c08ff */
[----:B------:R-:W-:Y:S01]  /*2100*/  IMAD R65, R65, UR4, RZ ;  /* 0x0000000441417c24 */ /* 0x000fe2000f8e02ff */
[----:B------:R-:W-:-:S02]  /*2110*/  LEA R56, P5, R57, R70, 0x1 ;  /* 0x0000004639387211 */ /* 0x000fc400078a08ff */
[----:B------:R-:W-:Y:S02]  /*2120*/  LEA.HI.X.SX32 R53, R21, R76, 0x1, P3 ;  /* 0x0000004c15357211 */ /* 0x000fe400018f0eff */
[----:B------:R-:W-:Y:S01]  /*2130*/  LEA R58, P3, R59, R70, 0x1 ;  /* 0x000000463b3a7211 */ /* 0x000fe200078608ff */
[----:B------:R-:W-:Y:S01]  /*2140*/  IMAD R67, R67, UR4, RZ ;  /* 0x0000000443437c24 */ /* 0x000fe2000f8e02ff */
[-C--:B------:R-:W-:Y:S01]  /*2150*/  LEA.HI.X.SX32 R49, R16, R76.reuse, 0x1, P6 ;  /* 0x0000004c10317211 */ /* 0x080fe200030f0eff */
[----:B------:R-:W-:Y:S01]  /*2160*/  IMAD R61, R61, UR4, RZ ;  /* 0x000000043d3d7c24 */ /* 0x000fe2000f8e02ff */
[----:B------:R-:W-:Y:S02]  /*2170*/  LEA.HI.X.SX32 R57, R57, R76, 0x1, P5 ;  /* 0x0000004c39397211 */ /* 0x000fe400028f0eff */
[-C--:B------:R-:W-:Y:S02]  /*2180*/  LEA R54, P6, R27, R70.reuse, 0x1 ;  /* 0x000000461b367211 */ /* 0x080fe400078c08ff */
[----:B------:R-:W-:-:S02]  /*2190*/  LEA R62, P5, R63, R70, 0x1 ;  /* 0x000000463f3e7211 */ /* 0x000fc400078a08ff */
[----:B------:R-:W-:Y:S02]  /*21a0*/  LEA.HI.X.SX32 R59, R59, R76, 0x1, P3 ;  /* 0x0000004c3b3b7211 */ /* 0x000fe400018f0eff */
[----:B------:R-:W-:Y:S02]  /*21b0*/  LEA R64, P3, R65, R70, 0x1 ;  /* 0x0000004641407211 */ /* 0x000fe400078608ff */
[-C--:B------:R-:W-:Y:S02]  /*21c0*/  LEA.HI.X.SX32 R55, R27, R76.reuse, 0x1, P6 ;  /* 0x0000004c1b377211 */ /* 0x080fe400030f0eff */
[----:B------:R-:W-:Y:S02]  /*21d0*/  LEA.HI.X.SX32 R63, R63, R76, 0x1, P5 ;  /* 0x0000004c3f3f7211 */ /* 0x000fe400028f0eff */
[-C--:B------:R-:W-:Y:S02]  /*21e0*/  LEA R60, P6, R61, R70.reuse, 0x1 ;  /* 0x000000463d3c7211 */ /* 0x080fe400078c08ff */
[----:B------:R-:W-:-:S02]  /*21f0*/  LEA R66, P5, R67, R70, 0x1 ;  /* 0x0000004643427211 */ /* 0x000fc400078a08ff */
[----:B------:R-:W-:Y:S02]  /*2200*/  LEA.HI.X.SX32 R65, R65, R76, 0x1, P3 ;  /* 0x0000004c41417211 */ /* 0x000fe400018f0eff */
[----:B------:R-:W-:Y:S02]  /*2210*/  LEA R70, P3, R71, R70, 0x1 ;  /* 0x0000004647467211 */ /* 0x000fe400078608ff */
[----:B------:R-:W-:Y:S02]  /*2220*/  LOP3.LUT R81, R3, 0x4, RZ, 0xfc, !PT ;  /* 0x0000000403517812 */ /* 0x000fe400078efcff */
[----:B------:R-:W-:Y:S02]  /*2230*/  LEA.HI.X.SX32 R71, R71, R76, 0x1, P3 ;  /* 0x0000004c47477211 */ /* 0x000fe400018f0eff */
[----:B------:R-:W-:Y:S02]  /*2240*/  ISETP.LT.AND P3, PT, R81, R28, P0 ;  /* 0x0000001c5100720c */ /* 0x000fe40000761270 */
[----:B------:R-:W-:-:S02]  /*2250*/  PRMT R122, RZ, 0x7610, R122 ;  /* 0x00007610ff7a7816 */ /* 0x000fc4000000007a */
[C---:B------:R-:W-:Y:S02]  /*2260*/  LOP3.LUT R85, R3.reuse, 0x2, RZ, 0xfc, !PT ;  /* 0x0000000203557812 */ /* 0x040fe400078efcff */
[C---:B------:R-:W-:Y:S02]  /*2270*/  ISETP.LT.AND P4, PT, R3.reuse, R28, P0 ;  /* 0x0000001c0300720c */ /* 0x040fe40000781270 */
[C---:B------:R-:W-:Y:S02]  /*2280*/  LOP3.LUT R83, R3.reuse, 0x1e, RZ, 0xfc, !PT ;  /* 0x0000001e03537812 */ /* 0x040fe400078efcff */
[----:B------:R-:W-:Y:S02]  /*2290*/  LOP3.LUT R79, R3, 0x6, RZ, 0xfc, !PT ;  /* 0x00000006034f7812 */ /* 0x000fe400078efcff */
[----:B------:R-:W-:Y:S01]  /*22a0*/  LEA.HI.X.SX32 R67, R67, R76, 0x1, P5 ;  /* 0x0000004c43437211 */ /* 0x000fe200028f0eff */
[----:B------:R-:W3:Y:S01]  /*22b0*/  @P3 LDG.E.U16 R122, desc[UR24][R34.64] ;  /* 0x00000018227a3981 */ /* 0x000ee2000c1e1500 */
[----:B------:R-:W-:-:S02]  /*22c0*/  ISETP.LT.AND P5, PT, R85, R28, P0 ;  /* 0x0000001c5500720c */ /* 0x000fc400007a1270 */
[----:B------:R-:W-:Y:S02]  /*22d0*/  LEA.HI.X.SX32 R61, R61, R76, 0x1, P6 ;  /* 0x0000004c3d3d7211 */ /* 0x000fe400030f0eff */
[-C--:B------:R-:W-:Y:S02]  /*22e0*/  ISETP.LT.AND P6, PT, R83, R28.reuse, P0 ;  /* 0x0000001c5300720c */ /* 0x080fe400007c1270 */
[-C--:B------:R-:W-:Y:S02]  /*22f0*/  ISETP.LT.AND P3, PT, R79, R28.reuse, P0 ;  /* 0x0000001c4f00720c */ /* 0x080fe40000761270 */
[----:B------:R-:W-:Y:S02]  /*2300*/  PRMT R74, RZ, 0x7610, R74 ;  /* 0x00007610ff4a7816 */ /* 0x000fe4000000004a */
[----:B------:R-:W-:Y:S02]  /*2310*/  ISETP.LT.AND P0, PT, R78, R28, P0 ;  /* 0x0000001c4e00720c */ /* 0x000fe40000701270 */
[----:B------:R-:W-:-:S02]  /*2320*/  PRMT R121, RZ, 0x7610, R121 ;  /* 0x00007610ff797816 */ /* 0x000fc40000000079 */
[----:B------:R-:W-:Y:S01]  /*2330*/  PRMT R111, RZ, 0x7610, R111 ;  /* 0x00007610ff6f7816 */ /* 0x000fe2000000006f */
[----:B------:R-:W3:Y:S01]  /*2340*/  @P4 LDG.E.U16 R74, desc[UR24][R30.64] ;  /* 0x000000181e4a4981 */ /* 0x000ee2000c1e1500 */
[----:B------:R-:W-:Y:S02]  /*2350*/  PRMT R109, RZ, 0x7610, R109 ;  /* 0x00007610ff6d7816 */ /* 0x000fe4000000006d */
[----:B------:R-:W-:Y:S01]  /*2360*/  PRMT R112, RZ, 0x7610, R112 ;  /* 0x00007610ff707816 */ /* 0x000fe20000000070 */
[----:B------:R-:W5:Y:S01]  /*2370*/  @P5 LDG.E.U16 R121, desc[UR24][R32.64] ;  /* 0x0000001820795981 */ /* 0x000f62000c1e1500 */
[----:B------:R-:W-:Y:S02]  /*2380*/  PRMT R110, RZ, 0x7610, R110 ;  /* 0x00007610ff6e7816 */ /* 0x000fe4000000006e */
[----:B------:R-:W-:Y:S01]  /*2390*/  PRMT R108, RZ, 0x7610, R108 ;  /* 0x00007610ff6c7816 */ /* 0x000fe2000000006c */
[----:B------:R0:W5:Y:S01]  /*23a0*/  @P6 LDG.E.U16 R111, desc[UR24][R4.64] ;  /* 0x00000018046f6981 */ /* 0x000162000c1e1500 */
[----:B------:R-:W-:-:S02]  /*23b0*/  PRMT R106, RZ, 0x7610, R106 ;  /* 0x00007610ff6a7816 */ /* 0x000fc4000000006a */
[----:B------:R-:W-:Y:S01]  /*23c0*/  PRMT R104, RZ, 0x7610, R104 ;  /* 0x00007610ff687816 */ /* 0x000fe20000000068 */
[----:B------:R-:W5:Y:S01]  /*23d0*/  @P3 LDG.E.U16 R109, desc[UR24][R36.64] ;  /* 0x00000018246d3981 */ /* 0x000f62000c1e1500 */
[----:B------:R-:W-:Y:S02]  /*23e0*/  PRMT R102, RZ, 0x7610, R102 ;  /* 0x00007610ff667816 */ /* 0x000fe40000000066 */
[----:B------:R-:W-:Y:S01]  /*23f0*/  PRMT R100, RZ, 0x7610, R100 ;  /* 0x00007610ff647816 */ /* 0x000fe20000000064 */
[----:B------:R-:W5:Y:S01]  /*2400*/  @P0 LDG.E.U16 R112, desc[UR24][R38.64] ;  /* 0x0000001826700981 */ /* 0x000f62000c1e1500 */
[----:B------:R-:W-:Y:S02]  /*2410*/  PRMT R98, RZ, 0x7610, R98 ;  /* 0x00007610ff627816 */ /* 0x000fe40000000062 */
[----:B------:R-:W-:Y:S01]  /*2420*/  PRMT R92, RZ, 0x7610, R92 ;  /* 0x00007610ff5c7816 */ /* 0x000fe2000000005c */
[----:B------:R-:W5:Y:S01]  /*2430*/  @P0 LDG.E.U16 R110, desc[UR24][R40.64] ;  /* 0x00000018286e0981 */ /* 0x000f62000c1e1500 */
        /* <DEDUP_REMOVED lines=9> */
[----:B------:R-:W-:-:S03]  /*24d0*/  PRMT R84, RZ, 0x7610, R84 ;  /* 0x00007610ff547816 */ /* 0x000fc60000000054 */
[----:B------:R-:W5:Y:S04]  /*24e0*/  @P0 LDG.E.U16 R102, desc[UR24][R48.64] ;  /* 0x0000001830660981 */ /* 0x000f68000c1e1500 */
        /* <DEDUP_REMOVED lines=9> */
[----:B------:R-:W5:Y:S01]  /*2580*/  @P0 LDG.E.U16 R84, desc[UR24][R70.64] ;  /* 0x0000001846540981 */ /* 0x000f62000c1e1500 */
[----:B0-----:R-:W-:Y:S01]  /*2590*/  SHF.R.S32.HI R4, RZ, 0x7, R69 ;  /* 0x00000007ff047819 */ /* 0x001fe20000011445 */
[----:B------:R-:W-:-:S03]  /*25a0*/  IMAD.SHL.U32 R5, R69, 0x2, RZ ;  /* 0x0000000245057824 */ /* 0x000fc600078e00ff */
[----:B------:R-:W-:Y:S02]  /*25b0*/  SGXT R4, R4, 0x1 ;  /* 0x000000010404781a */ /* 0x000fe40000000200 */
[----:B------:R-:W-:Y:S02]  /*25c0*/  SHF.R.S32.HI R6, RZ, 0x1f, R29 ;  /* 0x0000001fff067819 */ /* 0x000fe4000001141d */
[----:B------:R-:W-:Y:S01]  /*25d0*/  LOP3.LUT R4, R4, 0x90, RZ, 0xc0, !PT ;  /* 0x0000009004047812 */ /* 0x000fe200078ec0ff */
[----:B------:R-:W-:Y:S01]  /*25e0*/  IMAD.SHL.U32 R77, R69, 0x40, RZ ;  /* 0x00000040454d7824 */ /* 0x000fe200078e00ff */
[----:B------:R-:W-:Y:S02]  /*25f0*/  SHF.L.U64.HI R21, R29, 0x1, R6 ;  /* 0x000000011d157819 */ /* 0x000fe40000010206 */
[----:B------:R-:W-:Y:S02]  /*2600*/  LOP3.LUT R4, R4, 0x7e, R5, 0x78, !PT ;  /* 0x0000007e04047812 */ /* 0x000fe400078e7805 */
[----:B------:R-:W-:-:S02]  /*2610*/  SHF.R.S32.HI R8, RZ, 0x1f, R25 ;  /* 0x0000001fff087819 */ /* 0x000fc40000011419 */
[----:B------:R-:W-:Y:S02]  /*2620*/  SHF.R.S32.HI R6, RZ, 0x1f, R15 ;  /* 0x0000001fff067819 */ /* 0x000fe4000001140f */
[-C--:B------:R-:W-:Y:S02]  /*2630*/  LEA R18, P0, R25, R20.reuse, 0x1 ;  /* 0x0000001419127211 */ /* 0x080fe400078008ff */
[----:B------:R-:W-:Y:S02]  /*2640*/  LEA R16, P3, R15, R20, 0x1 ;  /* 0x000000140f107211 */ /* 0x000fe400078608ff */
[----:B------:R-:W-:Y:S02]  /*2650*/  LOP3.LUT R77, R4, 0x1000, R77, 0xf8, !PT ;  /* 0x00001000044d7812 */ /* 0x000fe400078ef84d */
[-C--:B------:R-:W-:Y:S02]  /*2660*/  LEA.HI.X R8, R25, R21.reuse, R8, 0x1, P0 ;  /* 0x0000001519087211 */ /* 0x080fe400000f0c08 */
[----:B------:R-:W-:-:S02]  /*2670*/  LEA.HI.X R6, R15, R21, R6, 0x1, P3 ;  /* 0x000000150f067211 */ /* 0x000fc400018f0c06 */
[----:B------:R-:W-:Y:S02]  /*2680*/  SHF.R.S32.HI R4, RZ, 0x1f, R13 ;  /* 0x0000001fff047819 */ /* 0x000fe4000001140d */
[----:B------:R-:W-:Y:S02]  /*2690*/  SHF.R.S32.HI R10, RZ, 0x1f, R11 ;  /* 0x0000001fff0a7819 */ /* 0x000fe4000001140b */
[-C--:B------:R-:W-:Y:S02]  /*26a0*/  LEA R14, P0, R13, R20.reuse, 0x1 ;  /* 0x000000140d0e7211 */ /* 0x080fe400078008ff */
[----:B------:R-:W-:Y:S02]  /*26b0*/  LEA R12, P3, R11, R20, 0x1 ;  /* 0x000000140b0c7211 */ /* 0x000fe400078608ff */
[-C--:B------:R-:W-:Y:S02]  /*26c0*/  LEA.HI.X R4, R13, R21.reuse, R4, 0x1, P0 ;  /* 0x000000150d047211 */ /* 0x080fe400000f0c04 */
[----:B------:R-:W-:-:S02]  /*26d0*/  LEA.HI.X R5, R11, R21, R10, 0x1, P3 ;  /* 0x000000150b057211 */ /* 0x000fc400018f0c0a */
[----:B------:R-:W-:Y:S02]  /*26e0*/  SHF.R.S32.HI R76, RZ, 0x1f, R7 ;  /* 0x0000001fff4c7819 */ /* 0x000fe40000011407 */
[----:B------:R-:W-:Y:S02]  /*26f0*/  SHF.R.S32.HI R114, RZ, 0x1f, R9 ;  /* 0x0000001fff727819 */ /* 0x000fe40000011409 */
[-C--:B------:R-:W-:Y:S02]  /*2700*/  LEA R10, P0, R7, R20.reuse, 0x1 ;  /* 0x00000014070a7211 */ /* 0x080fe400078008ff */
[----:B------:R-:W-:Y:S01]  /*2710*/  LEA R15, P3, R9, R20, 0x1 ;  /* 0x00000014090f7211 */ /* 0x000fe200078608ff */
[----:B------:R-:W-:-:S04]  /*2720*/  @!UP0 UIADD3 UR4, UPT, UPT, -UR7, 0x100000, URZ ;  /* 0x0010000007048890 */ /* 0x000fc8000fffe1ff */
[----:B------:R-:W-:Y:S02]  /*2730*/  @!UP0 USHF.L.U32 UR5, UR4, 0xb, URZ ;  /* 0x0000000b04058899 */ /* 0x000fe400080006ff */
[----:B------:R-:W-:Y:S01]  /*2740*/  @!UP0 USHF.L.U32 UR4, UR4, 0x1, URZ ;  /* 0x0000000104048899 */ /* 0x000fe200080006ff */
[-C--:B------:R-:W-:Y:S02]  /*2750*/  LEA.HI.X R7, R7, R21.reuse, R76, 0x1, P0 ;  /* 0x0000001507077211 */ /* 0x080fe400000f0c4c */
[----:B------:R-:W-:Y:S02]  /*2760*/  LEA.HI.X R9, R9, R21, R114, 0x1, P3 ;  /* 0x0000001509097211 */ /* 0x000fe400018f0c72 */
[----:B------:R-:W-:Y:S02]  /*2770*/  SHF.R.S32.HI R76, RZ, 0x1f, R115 ;  /* 0x0000001fff4c7819 */ /* 0x000fe40000011473 */
[----:B------:R-:W-:Y:S02]  /*2780*/  LEA R11, P3, R115, R20, 0x1 ;  /* 0x00000014730b7211 */ /* 0x000fe400078608ff */
[----:B------:R-:W-:-:S02]  /*2790*/  SHF.R.S32.HI R114, RZ, 0x1f, R23 ;  /* 0x0000001fff727819 */ /* 0x000fc40000011417 */
[----:B------:R-:W-:Y:S01]  /*27a0*/  LEA R13, P0, R23, R20, 0x1 ;  /* 0x00000014170d7211 */ /* 0x000fe200078008ff */
[----:B------:R-:W-:Y:S01]  /*27b0*/  VOTEU.ALL UP0, P2 ;  /* 0x0000000000ff7886 */ /* 0x000fe20001000000 */
[-C--:B------:R-:W-:Y:S01]  /*27c0*/  LEA.HI.X R115, R115, R21.reuse, R76, 0x1, P3 ;  /* 0x0000001573737211 */ /* 0x080fe200018f0c4c */
[-C--:B------:R-:W-:Y:S01]  /*27d0*/  IMAD R76, R99, R72.reuse, RZ ;  /* 0x00000048634c7224 */ /* 0x080fe200078e02ff */
[----:B------:R-:W-:Y:S01]  /*27e0*/  LEA.HI.X R114, R23, R21, R114, 0x1, P0 ;  /* 0x0000001517727211 */ /* 0x000fe200000f0c72 */
[-C--:B------:R-:W-:Y:S01]  /*27f0*/  IMAD R23, R101, R72.reuse, RZ ;  /* 0x0000004865177224 */ /* 0x080fe200078e02ff */
[----:B------:R0:W1:Y:S01]  /*2800*/  @!UP0 SYNCS.EXCH.64 URZ, [UR11+0x8008], UR4 ;  /* 0x008008040bff85b2 */ /* 0x0000620008000100 */
[----:B--2---:R2:W-:Y:S01]  /*2810*/  STS.U16 [R77+UR11+0x800], R22 ;  /* 0x000800164d007988 */ /* 0x0045e2000800040b */
[----:B------:R-:W-:Y:S02]  /*2820*/  IMAD.SHL.U32 R25, R76, 0x2, RZ ;  /* 0x000000024c197824 */ /* 0x000fe400078e00ff */
[----:B------:R-:W-:Y:S01]  /*2830*/  IMAD.SHL.U32 R27, R23, 0x2, RZ ;  /* 0x00000002171b7824 */ /* 0x000fe200078e00ff */
[----:B------:R0:W-:Y:S01]  /*2840*/  STS.U16 [R77+UR11+0xc00], R24 ;  /* 0x000c00184d007988 */ /* 0x0001e2000800040b */
[----:B------:R-:W-:-:S02]  /*2850*/  IMAD R29, R83, R72, RZ ;  /* 0x00000048531d7224 */ /* 0x000fc400078e02ff */
[----:B--2---:R-:W-:Y:S01]  /*2860*/  IMAD.HI R22, R23, 0x2, RZ ;  /* 0x0000000217167827 */ /* 0x004fe200078e02ff */
[----:B----4-:R2:W-:Y:S03]  /*2870*/  STS.U16 [R77+UR11+0x400], R26 ;  /* 0x0004001a4d007988 */ /* 0x0105e6000800040b */
[----:B------:R-:W-:Y:S01]  /*2880*/  IMAD R23, R91, R72, RZ ;  /* 0x000000485b177224 */ /* 0x000fe200078e02ff */
[----:B0-----:R-:W-:Y:S01]  /*2890*/  IADD3 R24, P0, P3, R25, UR16, R20 ;  /* 0x0000001019187c10 */ /* 0x001fe2000fb1e014 */
[----:B------:R-:W-:-:S04]  /*28a0*/  IMAD.HI R76, R76, 0x2, RZ ;  /* 0x000000024c4c7827 */ /* 0x000fc800078e02ff */
[----:B------:R-:W-:Y:S01]  /*28b0*/  IMAD.SHL.U32 R25, R23, 0x2, RZ ;  /* 0x0000000217197824 */ /* 0x000fe200078e00ff */
[----:B--2---:R-:W-:Y:S01]  /*28c0*/  IADD3 R26, P4, P5, R27, UR16, R20 ;  /* 0x000000101b1a7c10 */ /* 0x004fe2000fd9e014 */
[----:B------:R-:W-:-:S03]  /*28d0*/  IMAD.SHL.U32 R75, R29, 0x2, RZ ;  /* 0x000000021d4b7824 */ /* 0x000fc600078e00ff */
[--C-:B------:R-:W-:Y:S02]  /*28e0*/  IADD3.X R27, PT, PT, R22, UR17, R21.reuse, P4, P5 ;  /* 0x00000011161b7c10 */ /* 0x100fe4000a7ea415 */
[--C-:B------:R-:W-:Y:S02]  /*28f0*/  IADD3 R22, P5, P4, R25, UR16, R20.reuse ;  /* 0x0000001019167c10 */ /* 0x100fe4000fcbe014 */
[----:B------:R-:W-:Y:S01]  /*2900*/  IADD3.X R25, PT, PT, R76, UR17, R21, P0, P3 ;  /* 0x000000114c197c10 */ /* 0x000fe200087e6415 */
[----:B------:R-:W-:Y:S01]  /*2910*/  IMAD.HI R76, R23, 0x2, RZ ;  /* 0x00000002174c7827 */ /* 0x000fe200078e02ff */
[----:B------:R-:W-:-:S03]  /*2920*/  IADD3 R20, P0, P3, R75, UR16, R20 ;  /* 0x000000104b147c10 */ /* 0x000fc6000fb1e014 */
[----:B------:R-:W-:Y:S01]  /*2930*/  IMAD.HI R124, R29, 0x2, RZ ;  /* 0x000000021d7c7827 */ /* 0x000fe200078e02ff */
[----:B------:R-:W-:-:S03]  /*2940*/  IADD3.X R23, PT, PT, R76, UR17, R21, P5, P4 ;  /* 0x000000114c177c10 */ /* 0x000fc6000afe8415 */
[----:B------:R-:W-:Y:S01]  /*2950*/  IMAD.SHL.U32 R29, R0, 0x2, RZ ;  /* 0x00000002001d7824 */ /* 0x000fe200078e00ff */
[----:B------:R-:W-:Y:S02]  /*2960*/  IADD3.X R21, PT, PT, R124, UR17, R21, P0, P3 ;  /* 0x000000117c157c10 */ /* 0x000fe400087e6415 */
[----:B------:R-:W-:Y:S02]  /*2970*/  SHF.R.U32.HI R124, RZ, 0x2, R69 ;  /* 0x00000002ff7c7819 */ /* 0x000fe40000011645 */
[C---:B------:R-:W-:Y:S02]  /*2980*/  LOP3.LUT R76, R77.reuse, 0x20, RZ, 0x3c, !PT ;  /* 0x000000204d4c7812 */ /* 0x040fe400078e3cff */
[----:B------:R-:W-:Y:S02]  /*2990*/  LOP3.LUT R75, R77, 0x40, RZ, 0x3c, !PT ;  /* 0x000000404d4b7812 */ /* 0x000fe400078e3cff */
[----:B------:R-:W-:Y:S02]  /*29a0*/  LOP3.LUT R29, R29, 0x30, R124, 0x78, !PT ;  /* 0x000000301d1d7812 */ /* 0x000fe400078e787c */
[----:B------:R-:W-:-:S02]  /*29b0*/  IADD3 R16, P6, PT, R16, UR16, RZ ;  /* 0x0000001010107c10 */ /* 0x000fc4000ffde0ff */
[----:B------:R-:W-:Y:S02]  /*29c0*/  IADD3 R18, P3, PT, R18, UR16, RZ ;  /* 0x0000001012127c10 */ /* 0x000fe4000ff7e0ff */
[----:B------:R-:W-:Y:S02]  /*29d0*/  IADD3 R12, P0, PT, R12, UR16, RZ ;  /* 0x000000100c0c7c10 */ /* 0x000fe4000ff1e0ff */
[----:B------:R-:W-:Y:S02]  /*29e0*/  IADD3 R14, P5, PT, R14, UR16, RZ ;  /* 0x000000100e0e7c10 */ /* 0x000fe4000ffbe0ff */
[----:B------:R-:W-:Y:S01]  /*29f0*/  IADD3 R10, P4, PT, R10, UR16, RZ ;  /* 0x000000100a0a7c10 */ /* 0x000fe2000ff9e0ff */
[----:B------:R-:W-:Y:S01]  /*2a00*/  UMOV UR6, URZ ;  /* 0x000000ff00067c82 */ /* 0x000fe20008000000 */
[----:B------:R-:W-:Y:S01]  /*2a10*/  IMAD.SHL.U32 R73, R73, 0x20, RZ ;  /* 0x0000002049497824 */ /* 0x000fe200078e00ff */
[----:B---3--:R0:W-:Y:S04]  /*2a20*/  STS.U16 [R77+UR11], R74 ;  /* 0x0000004a4d007988 */ /* 0x0081e8000800040b */
[----:B------:R2:W-:Y:S01]  /*2a30*/  STS.U16 [R76+UR11+0x500], R17 ;  /* 0x000500114c007988 */ /* 0x0005e2000800040b */
[----:B0-----:R-:W-:-:S03]  /*2a40*/  LOP3.LUT R74, R77, 0x60, RZ, 0x3c, !PT ;  /* 0x000000604d4a7812 */ /* 0x001fc600078e3cff */
[----:B------:R-:W-:Y:S04]  /*2a50*/  STS.U16 [R76+UR11+0xd00], R19 ;  /* 0x000d00134c007988 */ /* 0x000fe8000800040b */
[----:B------:R-:W-:Y:S04]  /*2a60*/  STS.U16 [R76+UR11+0x900], R119 ;  /* 0x000900774c007988 */ /* 0x000fe8000800040b */
[----:B-----5:R-:W-:Y:S04]  /*2a70*/  STS.U16 [R76+UR11+0x100], R121 ;  /* 0x000100794c007988 */ /* 0x020fe8000800040b */
[----:B------:R-:W-:Y:S04]  /*2a80*/  STS.U16 [R75+UR11+0x600], R116 ;  /* 0x000600744b007988 */ /* 0x000fe8000800040b */
[----:B------:R-:W-:Y:S04]  /*2a90*/  STS.U16 [R75+UR11+0xa00], R118 ;  /* 0x000a00764b007988 */ /* 0x000fe8000800040b */
[----:B------:R-:W-:Y:S04]  /*2aa0*/  STS.U16 [R75+UR11+0xe00], R120 ;  /* 0x000e00784b007988 */ /* 0x000fe8000800040b */
[----:B------:R-:W-:Y:S04]  /*2ab0*/  STS.U16 [R75+UR11+0x200], R122 ;  /* 0x0002007a4b007988 */ /* 0x000fe8000800040b */
[----:B------:R-:W-:Y:S04]  /*2ac0*/  STS.U16 [R74+UR11+0x700], R117 ;  /* 0x000700754a007988 */ /* 0x000fe8000800040b */
[----:B------:R0:W-:Y:S04]  /*2ad0*/  STS.U16 [R74+UR11+0xb00], R113 ;  /* 0x000b00714a007988 */ /* 0x0001e8000800040b */
[----:B------:R-:W-:Y:S04]  /*2ae0*/  STS.U16 [R74+UR11+0xf00], R111 ;  /* 0x000f006f4a007988 */ /* 0x000fe8000800040b */
        /* <DEDUP_REMOVED lines=9> */
[----:B------:R3:W-:Y:S04]  /*2b80*/  STS.U16 [R29+UR11+0x3000], R92 ;  /* 0x0030005c1d007988 */ /* 0x0007e8000800040b */
[----:B------:R4:W-:Y:S04]  /*2b90*/  STS.U16 [R29+UR11+0x3200], R96 ;  /* 0x003200601d007988 */ /* 0x0009e8000800040b */
[----:B------:R4:W-:Y:S04]  /*2ba0*/  STS.U16 [R29+UR11+0x3400], R94 ;  /* 0x0034005e1d007988 */ /* 0x0009e8000800040b */
[----:B------:R4:W-:Y:S04]  /*2bb0*/  STS.U16 [R29+UR11+0x3600], R86 ;  /* 0x003600561d007988 */ /* 0x0009e8000800040b */
[----:B------:R4:W-:Y:S04]  /*2bc0*/  STS.U16 [R29+UR11+0x3800], R90 ;  /* 0x0038005a1d007988 */ /* 0x0009e8000800040b */
[----:B------:R4:W-:Y:S04]  /*2bd0*/  STS.U16 [R29+UR11+0x3a00], R88 ;  /* 0x003a00581d007988 */ /* 0x0009e8000800040b */
[----:B------:R4:W-:Y:S04]  /*2be0*/  STS.U16 [R29+UR11+0x3c00], R82 ;  /* 0x003c00521d007988 */ /* 0x0009e8000800040b */
[----:B------:R4:W-:Y:S01]  /*2bf0*/  STS.U16 [R29+UR11+0x3e00], R84 ;  /* 0x003e00541d007988 */ /* 0x0009e2000800040b */
[----:B-1----:R1:W-:Y:S06]  /*2c00*/  MEMBAR.ALL.CTA ;  /* 0x0000000000007992 */ /* 0x0023ec0000008000 */
[----:B-1----:R-:W1:Y:S01]  /*2c10*/  FENCE.VIEW.ASYNC.S ;  /* 0x00000000000073c6 */ /* 0x002e620000000000 */
[----:B--2---:R-:W-:-:S02]  /*2c20*/  IADD3.X R17, PT, PT, R6, UR17, RZ, P6, !PT ;  /* 0x0000001106117c10 */ /* 0x004fc4000b7fe4ff */
[----:B0-----:R-:W-:Y:S02]  /*2c30*/  SHF.R.S32.HI R113, RZ, 0x1f, R80 ;  /* 0x0000001fff717819 */ /* 0x001fe40000011450 */
[----:B------:R-:W-:Y:S01]  /*2c40*/  IADD3.X R19, PT, PT, R8, UR17, RZ, P3, !PT ;  /* 0x0000001108137c10 */ /* 0x000fe20009ffe4ff */
[----:B-1----:R-:W-:Y:S01]  /*2c50*/  BAR.SYNC.DEFER_BLOCKING 0x0 ;  /* 0x0000000000007b1d */ /* 0x002fe20000010000 */
[----:B------:R-:W-:Y:S02]  /*2c60*/  IADD3 R6, P6, PT, R13, UR16, RZ ;  /* 0x000000100d067c10 */ /* 0x000fe4000ffde0ff */
[----:B------:R-:W-:Y:S02]  /*2c70*/  IADD3 R8, P3, PT, R15, UR16, RZ ;  /* 0x000000100f087c10 */ /* 0x000fe4000ff7e0ff */
[----:B------:R-:W-:Y:S02]  /*2c80*/  IADD3.X R13, PT, PT, R5, UR17, RZ, P0, !PT ;  /* 0x00000011050d7c10 */ /* 0x000fe400087fe4ff */
[----:B------:R-:W-:-:S02]  /*2c90*/  ISETP.NE.U32.AND P0, PT, RZ, UR8, PT ;  /* 0x00000008ff007c0c */ /* 0x000fc4000bf05070 */
[----:B------:R-:W-:Y:S02]  /*2ca0*/  LEA.HI R113, R113, R80, RZ, 0x5 ;  /* 0x0000005071717211 */ /* 0x000fe400078f28ff */
[----:B------:R-:W-:Y:S02]  /*2cb0*/  IADD3.X R9, PT, PT, R9, UR17, RZ, P3, !PT ;  /* 0x0000001109097c10 */ /* 0x000fe40009ffe4ff */
[----:B------:R-:W-:Y:S02]  /*2cc0*/  ISETP.LT.OR P3, PT, R80, 0x20, P0 ;  /* 0x000000205000780c */ /* 0x000fe40000761670 */
[----:B------:R-:W-:Y:S02]  /*2cd0*/  SHF.R.S32.HI R113, RZ, 0x5, R113 ;  /* 0x00000005ff717819 */ /* 0x000fe40000011471 */
[----:B------:R-:W-:Y:S02]  /*2ce0*/  IADD3.X R15, PT, PT, R4, UR17, RZ, P5, !PT ;  /* 0x00000011040f7c10 */ /* 0x000fe4000affe4ff */
[----:B---3--:R-:W-:Y:S01]  /*2cf0*/  VIMNMX R92, PT, PT, R113, 0x1, !PT ;  /* 0x00000001715c7848 */ /* 0x008fe20007fe0100 */
[----:B------:R-:W-:Y:S01]  /*2d00*/  IMAD.SHL.U32 R109, R72, 0x20, RZ ;  /* 0x00000020486d7824 */ /* 0x000fe200078e00ff */
[----:B------:R-:W-:-:S02]  /*2d10*/  IADD3 R4, P5, PT, R11, UR16, RZ ;  /* 0x000000100b047c10 */ /* 0x000fc4000ffbe0ff */
[----:B------:R-:W-:Y:S01]  /*2d20*/  IADD3.X R11, PT, PT, R7, UR17, RZ, P4, !PT ;  /* 0x00000011070b7c10 */ /* 0x000fe2000a7fe4ff */
[----:B------:R-:W-:Y:S01]  /*2d30*/  VIADD R72, R92, 0xffffffff ;  /* 0xffffffff5c487836 */ /* 0x000fe20000000000 */
[----:B------:R-:W-:Y:S02]  /*2d40*/  IADD3.X R7, PT, PT, R114, UR17, RZ, P6, !PT ;  /* 0x0000001172077c10 */ /* 0x000fe4000b7fe4ff */
[----:B------:R-:W-:Y:S02]  /*2d50*/  IADD3.X R5, PT, PT, R115, UR17, RZ, P5, !PT ;  /* 0x0000001173057c10 */ /* 0x000fe4000affe4ff */
[----:B------:R-:W-:Y:S01]  /*2d60*/  ISETP.NE.U32.AND P4, PT, R72, RZ, PT ;  /* 0x000000ff4800720c */ /* 0x000fe20003f85070 */
[----:B----4-:R-:W-:-:S12]  /*2d70*/  @P3 BRA `(.L_x_6) ;  /* 0x0000000000683947 */ /* 0x010fd80003800000 */
[----:B------:R-:W-:Y:S02]  /*2d80*/  UIADD3 UR4, UPT, UPT, UR11, 0x2000, URZ ;  /* 0x000020000b047890 */ /* 0x000fe4000fffe0ff */
[----:B------:R-:W-:Y:S02]  /*2d90*/  USHF.R.U32.HI UR5, URZ, 0x4, UR11 ;  /* 0x00000004ff057899 */ /* 0x000fe4000801160b */
[----:B------:R-:W-:Y:S02]  /*2da0*/  USHF.R.U32.HI UR8, URZ, 0x4, UR4 ;  /* 0x00000004ff087899 */ /* 0x000fe40008011604 */
[----:B------:R-:W-:Y:S02]  /*2db0*/  USGXT.U32 UR4, UR5, 0xe ;  /* 0x0000000e0504789a */ /* 0x000fe40008000000 */
[----:B------:R-:W-:Y:S01]  /*2dc0*/  USGXT.U32 UR8, UR8, 0xe ;  /* 0x0000000e0808789a */ /* 0x000fe20008000000 */
[----:B------:R-:W-:Y:S01]  /*2dd0*/  UMOV UR14, 0x1000080 ;  /* 0x01000080000e7882 */ /* 0x000fe20000000000 */
[----:B------:R-:W-:Y:S01]  /*2de0*/  UMOV UR15, 0x40004040 ;  /* 0x40004040000f7882 */ /* 0x000fe20000000000 */
[----:B------:R-:W-:Y:S01]  /*2df0*/  UMOV UR16, 0xfffffffe ;  /* 0xfffffffe00107882 */ /* 0x000fe20000000000 */
[----:B------:R-:W-:Y:S01]  /*2e00*/  UMOV UR17, 0x7fffbfdf ;  /* 0x7fffbfdf00117882 */ /* 0x000fe20000000000 */
[----:B------:R-:W-:Y:S01]  /*2e10*/  UMOV UR5, URZ ;  /* 0x000000ff00057c82 */ /* 0x000fe20008000000 */
[----:B------:R-:W-:Y:S01]  /*2e20*/  UMOV UR9, URZ ;  /* 0x000000ff00097c82 */ /* 0x000fe20008000000 */
[----:B------:R-:W-:-:S02]  /*2e30*/  ULOP3.LUT UR18, UR4, 0x1000000, URZ, 0xfc, !UPT ;  /* 0x0100000004127892 */ /* 0x000fc4000f8efcff */
[----:B------:R-:W-:Y:S02]  /*2e40*/  UIADD3.64 UR14, UPT, UPT, UR4, UR14, URZ ;  /* 0x0000000e040e7297 */ /* 0x000fe4000fffe0ff */
[----:B------:R-:W-:Y:S01]  /*2e50*/  UIADD3.64 UR16, UPT, UPT, UR8, -UR16, URZ ;  /* 0x8000001008107297 */ /* 0x000fe2000fffe0ff */
[----:B------:R-:W-:Y:S01]  /*2e60*/  UMOV UR20, 0x0 ;  /* 0x0000000000147882 */ /* 0x000fe20000000000 */
[----:B------:R-:W-:Y:S01]  /*2e70*/  UMOV UR21, 0x8208010 ;  /* 0x0820801000157882 */ /* 0x000fe20000000000 */
[----:B------:R-:W-:Y:S01]  /*2e80*/  UMOV UR4, UR13 ;  /* 0x0000000d00047c82 */ /* 0x000fe20008000000 */
[----:B------:R-:W-:Y:S01]  /*2e90*/  UMOV UR19, 0x40004040 ;  /* 0x4000404000137882 */ /* 0x000fe20000000000 */
[----:B------:R-:W-:Y:S01]  /*2ea0*/  UMOV UR9, 0x80004020 ;  /* 0x8000402000097882 */ /* 0x000fe20000000000 */
[----:B------:R-:W-:Y:S01]  /*2eb0*/  UMOV UR22, 0x0 ;  /* 0x0000000000167882 */ /* 0x000fe20000000000 */
[----:B------:R-:W-:Y:S01]  /*2ec0*/  UMOV UR23, 0x8208010 ;  /* 0x0820801000177882 */ /* 0x000fe20000000000 */
[----:B------:R-:W-:Y:S01]  /*2ed0*/  UMOV UR4, UR4 ;  /* 0x0000000400047c82 */ /* 0x000fe20008000000 */
[----:B------:R0:W-:Y:S01]  /*2ee0*/  UTCHMMA gdesc[UR18], gdesc[UR8], tmem[UR10], tmem[UR20], idesc[UR21], !UPT ;  /* 0x00ff1408120075ea */ /* 0x0001e2000f80000a */
[----:B------:R0:W-:Y:S01]  /*2ef0*/  UTCHMMA gdesc[UR14], gdesc[UR16], tmem[UR10], tmem[UR22], idesc[UR23], UPT ;  /* 0x00ff16100e0075ea */ /* 0x0001e2000b80000a */
[----:B------:R0:W-:Y:S01]  /*2f00*/  UTCBAR [UR4], URZ ;  /* 0x000000ff040073e9 */ /* 0x0001e200080000ff */
[----:B------:R-:W-:Y:S01]  /*2f10*/  NOP ;  /* 0x0000000000007918 */ /* 0x000fe20000000000 */
.L_x_6:
[----:B------:R-:W-:Y:S05]  /*2f20*/  @!P4 BRA `(.L_x_7) ;  /* 0x0000000c001cc947 */ /* 0x000fea0003800000 */
[----:B0-----:R-:W-:Y:S01]  /*2f30*/  UIADD3 UR4, UPT, UPT, UR11, 0x4000, URZ ;  /* 0x000040000b047890 */ /* 0x001fe2000fffe0ff */
[----:B------:R-:W-:Y:S01]  /*2f40*/  VIADD R28, R28, 0xffffffe0 ;  /* 0xffffffe01c1c7836 */ /* 0x000fe20000000000 */
[----:B------:R-:W-:Y:S02]  /*2f50*/  UIADD3 UR5, UPT, UPT, UR11, 0x6000, URZ ;  /* 0x000060000b057890 */ /* 0x000fe4000fffe0ff */
[----:B------:R-:W-:Y:S02]  /*2f60*/  USHF.R.U32.HI UR4, URZ, 0x4, UR4 ;  /* 0x00000004ff047899 */ /* 0x000fe40008011604 */
[----:B------:R-:W-:Y:S02]  /*2f70*/  USHF.R.U32.HI UR5, URZ, 0x4, UR5 ;  /* 0x00000004ff057899 */ /* 0x000fe40008011605 */
[----:B------:R-:W-:Y:S02]  /*2f80*/  USGXT.U32 UR4, UR4, 0xe ;  /* 0x0000000e0404789a */ /* 0x000fe40008000000 */
[----:B------:R-:W-:Y:S01]  /*2f90*/  USGXT.U32 UR8, UR5, 0xe ;  /* 0x0000000e0508789a */ /* 0x000fe20008000000 */
[----:B------:R-:W-:Y:S01]  /*2fa0*/  UMOV UR14, 0x1000080 ;  /* 0x01000080000e7882 */ /* 0x000fe20000000000 */
[----:B------:R-:W-:Y:S01]  /*2fb0*/  UMOV UR15, 0x40004040 ;  /* 0x40004040000f7882 */ /* 0x000fe20000000000 */
[----:B------:R-:W-:Y:S01]  /*2fc0*/  UMOV UR5, URZ ;  /* 0x000000ff00057c82 */ /* 0x000fe20008000000 */
[----:B------:R-:W-:Y:S01]  /*2fd0*/  UMOV UR16, 0xfffffffe ;  /* 0xfffffffe00107882 */ /* 0x000fe20000000000 */
[----:B------:R-:W-:Y:S01]  /*2fe0*/  UMOV UR17, 0x7fffbfdf ;  /* 0x7fffbfdf00117882 */ /* 0x000fe20000000000 */
[----:B------:R-:W-:Y:S01]  /*2ff0*/  UMOV UR9, URZ ;  /* 0x000000ff00097c82 */ /* 0x000fe20008000000 */
[----:B------:R-:W-:-:S02]  /*3000*/  ULOP3.LUT UR18, UR4, 0x1000000, URZ, 0xfc, !UPT ;  /* 0x0100000004127892 */ /* 0x000fc4000f8efcff */
[----:B------:R-:W-:Y:S02]  /*3010*/  UIADD3.64 UR14, UPT, UPT, UR4, UR14, URZ ;  /* 0x0000000e040e7297 */ /* 0x000fe4000fffe0ff */
[----:B------:R-:W-:Y:S01]  /*3020*/  UIADD3.64 UR16, UPT, UPT, UR8, -UR16, URZ ;  /* 0x8000001008107297 */ /* 0x000fe2000fffe0ff */
[----:B------:R-:W-:Y:S01]  /*3030*/  UMOV UR5, 0x1 ;  /* 0x0000000100057882 */ /* 0x000fe20000000000 */
[----:B------:R-:W-:-:S10]  /*3040*/  UMOV UR4, URZ ;  /* 0x000000ff00047c82 */ /* 0x000fd40008000000 */
.L_x_10:
[----:B------:R-:W-:Y:S01]  /*3050*/  USHF.L.U32 UR6, UR6, 0x1f, URZ ;  /* 0x0000001f06067899 */ /* 0x000fe200080006ff */
[-C--:B------:R-:W-:Y:S02]  /*3060*/  ISETP.GE.AND P6, PT, R3, R28.reuse, PT ;  /* 0x0000001c0300720c */ /* 0x080fe40003fc6270 */
[----:B------:R-:W-:-:S03]  /*3070*/  ISETP.GE.AND P5, PT, R107, R28, PT ;  /* 0x0000001c6b00720c */ /* 0x000fc60003fa6270 */
[----:B0-----:R-:W-:-:S04]  /*3080*/  IMAD.U32 R82, RZ, RZ, UR6 ;  /* 0x00000006ff527e24 */ /* 0x001fc8000f8e00ff */
[----:B------:R-:W0:Y:S02]  /*3090*/  SYNCS.PHASECHK.TRANS64.TRYWAIT P3, [UR13], R82 ;  /* 0x00000052ff0075a7 */ /* 0x000e24000806110d */
[----:B0-----:R-:W-:Y:S05]  /*30a0*/  @!P3 BRA `(.L_x_8) ;  /* 0x0000002c0028b947 */ /* 0x001fea0003800000 */
.L_x_16:
[-C--:B------:R-:W-:Y:S01]  /*30b0*/  ISETP.GE.AND P3, PT, R103, R28.reuse, PT ;  /* 0x0000001c6700720c */ /* 0x080fe20003f66270 */
[----:B------:R-:W-:Y:S01]  /*30c0*/  IMAD.WIDE R30, R109, 0x2, R30 ;  /* 0x000000026d1e7825 */ /* 0x000fe200078e021e */
[-C--:B------:R-:W-:Y:S02]  /*30d0*/  ISETP.GE.AND P4, PT, R101, R28.reuse, PT ;  /* 0x0000001c6500720c */ /* 0x080fe40003f86270 */
[----:B------:R-:W-:Y:S01]  /*30e0*/  PRMT R90, RZ, 0x7610, R90 ;  /* 0x00007610ff5a7816 */ /* 0x000fe2000000005a */
[C---:B------:R-:W-:Y:S01]  /*30f0*/  IMAD.WIDE R18, R109.reuse, 0x2, R18 ;  /* 0x000000026d127825 */ /* 0x040fe200078e0212 */
[----:B------:R-:W-:Y:S02]  /*3100*/  PRMT R92, RZ, 0x7610, R92 ;  /* 0x00007610ff5c7816 */ /* 0x000fe4000000005c */
[----:B------:R-:W-:Y:S01]  /*3110*/  PRMT R94, RZ, 0x7610, R94 ;  /* 0x00007610ff5e7816 */ /* 0x000fe2000000005e */
[C---:B------:R-:W-:Y:S01]  /*3120*/  IMAD.WIDE R26, R109.reuse, 0x2, R26 ;  /* 0x000000026d1a7825 */ /* 0x040fe200078e021a */
[----:B------:R-:W-:Y:S01]  /*3130*/  PRMT R96, RZ, 0x7610, R96 ;  /* 0x00007610ff607816 */ /* 0x000fe20000000060 */
[----:B------:R-:W2:Y:S02]  /*3140*/  @!P6 LDG.E.U16 R90, desc[UR24][R30.64] ;  /* 0x000000181e5ae981 */ /* 0x000ea4000c1e1500 */
[C---:B------:R-:W-:Y:S01]  /*3150*/  IMAD.WIDE R10, R109.reuse, 0x2, R10 ;  /* 0x000000026d0a7825 */ /* 0x040fe200078e020a */
[----:B------:R-:W-:Y:S01]  /*3160*/  PRMT R125, RZ, 0x7610, R125 ;  /* 0x00007610ff7d7816 */ /* 0x000fe2000000007d */
[----:B------:R-:W3:Y:S02]  /*3170*/  @!P5 LDG.E.U16 R92, desc[UR24][R18.64] ;  /* 0x00000018125cd981 */ /* 0x000ee4000c1e1500 */
[----:B------:R-:W-:Y:S01]  /*3180*/  IMAD.WIDE R16, R109, 0x2, R16 ;  /* 0x000000026d107825 */ /* 0x000fe200078e0210 */
[----:B------:R-:W-:Y:S01]  /*3190*/  PRMT R88, RZ, 0x7610, R88 ;  /* 0x00007610ff587816 */ /* 0x000fe20000000058 */
[----:B------:R-:W4:Y:S04]  /*31a0*/  @!P3 LDG.E.U16 R94, desc[UR24][R10.64] ;  /* 0x000000180a5eb981 */ /* 0x000f28000c1e1500 */
[----:B------:R-:W5:Y:S01]  /*31b0*/  @!P4 LDG.E.U16 R96, desc[UR24][R26.64] ;  /* 0x000000181a60c981 */ /* 0x000f62000c1e1500 */
[----:B------:R-:W-:-:S02]  /*31c0*/  ISETP.GE.AND P5, PT, R105, R28, PT ;  /* 0x0000001c6900720c */ /* 0x000fc40003fa6270 */
[-C--:B------:R-:W-:Y:S02]  /*31d0*/  ISETP.GE.AND P3, PT, R81, R28.reuse, PT ;  /* 0x0000001c5100720c */ /* 0x080fe40003f66270 */
[-C--:B------:R-:W-:Y:S01]  /*31e0*/  ISETP.GE.AND P4, PT, R95, R28.reuse, PT ;  /* 0x0000001c5f00720c */ /* 0x080fe20003f86270 */
[C---:B------:R-:W-:Y:S01]  /*31f0*/  IMAD.WIDE R34, R109.reuse, 0x2, R34 ;  /* 0x000000026d227825 */ /* 0x040fe200078e0222 */
[----:B------:R-:W-:Y:S02]  /*3200*/  PRMT R86, RZ, 0x7610, R86 ;  /* 0x00007610ff567816 */ /* 0x000fe40000000056 */
[----:B------:R-:W-:Y:S01]  /*3210*/  PRMT R115, RZ, 0x7610, R115 ;  /* 0x00007610ff737816 */ /* 0x000fe20000000073 */
[----:B------:R-:W-:Y:S01]  /*3220*/  IMAD.WIDE R14, R109, 0x2, R14 ;  /* 0x000000026d0e7825 */ /* 0x000fe200078e020e */
[----:B------:R-:W-:-:S03]  /*3230*/  ISETP.GE.AND P6, PT, R85, R28, PT ;  /* 0x0000001c5500720c */ /* 0x000fc60003fc6270 */
[----:B------:R-:W5:Y:S01]  /*3240*/  @!P5 LDG.E.U16 R125, desc[UR24][R16.64] ;  /* 0x00000018107dd981 */ /* 0x000f62000c1e1500 */
[-C--:B------:R-:W-:Y:S01]  /*3250*/  ISETP.GE.AND P5, PT, R89, R28.reuse, PT ;  /* 0x0000001c5900720c */ /* 0x080fe20003fa6270 */
[----:B------:R-:W-:Y:S02]  /*3260*/  IMAD.WIDE R12, R109, 0x2, R12 ;  /* 0x000000026d0c7825 */ /* 0x000fe400078e020c */
[----:B------:R-:W5:Y:S01]  /*3270*/  @!P3 LDG.E.U16 R88, desc[UR24][R34.64] ;  /* 0x000000182258b981 */ /* 0x000f62000c1e1500 */
[----:B------:R-:W-:-:S03]  /*3280*/  ISETP.GE.AND P3, PT, R97, R28, PT ;  /* 0x0000001c6100720c */ /* 0x000fc60003f66270 */
[----:B------:R-:W5:Y:S01]  /*3290*/  @!P4 LDG.E.U16 R86, desc[UR24][R14.64] ;  /* 0x000000180e56c981 */ /* 0x000f62000c1e1500 */
[----:B------:R-:W-:-:S05]  /*32a0*/  ISETP.GE.AND P4, PT, R93, R28, PT ;  /* 0x0000001c5d00720c */ /* 0x000fca0003f86270 */
[----:B------:R-:W5:Y:S01]  /*32b0*/  @!P5 LDG.E.U16 R115, desc[UR24][R12.64] ;  /* 0x000000180c73d981 */ /* 0x000f62000c1e1500 */
[-C--:B------:R-:W-:Y:S01]  /*32c0*/  ISETP.GE.AND P5, PT, R87, R28.reuse, PT ;  /* 0x0000001c5700720c */ /* 0x080fe20003fa6270 */
[C---:B------:R-:W-:Y:S01]  /*32d0*/  IMAD.WIDE R32, R109.reuse, 0x2, R32 ;  /* 0x000000026d207825 */ /* 0x040fe200078e0220 */
[----:B------:R-:W-:Y:S02]  /*32e0*/  PRMT R123, RZ, 0x7610, R123 ;  /* 0x00007610ff7b7816 */ /* 0x000fe4000000007b */
[----:B------:R-:W-:Y:S01]  /*32f0*/  PRMT R121, RZ, 0x7610, R121 ;  /* 0x00007610ff797816 */ /* 0x000fe20000000079 */
[C---:B------:R-:W-:Y:S01]  /*3300*/  IMAD.WIDE R8, R109.reuse, 0x2, R8 ;  /* 0x000000026d087825 */ /* 0x040fe200078e0208 */
[----:B------:R-:W-:Y:S02]  /*3310*/  PRMT R84, RZ, 0x7610, R84 ;  /* 0x00007610ff547816 */ /* 0x000fe40000000054 */
[----:B------:R-:W-:Y:S01]  /*3320*/  PRMT R113, RZ, 0x7610, R113 ;  /* 0x00007610ff717816 */ /* 0x000fe20000000071 */
[C---:B------:R-:W-:Y:S01]  /*3330*/  IMAD.WIDE R6, R109.reuse, 0x2, R6 ;  /* 0x000000026d067825 */ /* 0x040fe200078e0206 */
[----:B------:R-:W5:Y:S03]  /*3340*/  @!P6 LDG.E.U16 R123, desc[UR24][R32.64] ;  /* 0x00000018207be981 */ /* 0x000f66000c1e1500 */
[----:B------:R-:W-:Y:S01]  /*3350*/  IMAD.WIDE R4, R109, 0x2, R4 ;  /* 0x000000026d047825 */ /* 0x000fe200078e0204 */
[----:B------:R-:W5:Y:S01]  /*3360*/  @!P3 LDG.E.U16 R121, desc[UR24][R8.64] ;  /* 0x000000180879b981 */ /* 0x000f62000c1e1500 */
[----:B------:R-:W-:-:S02]  /*3370*/  ISETP.GE.AND P6, PT, R79, R28, PT ;  /* 0x0000001c4f00720c */ /* 0x000fc40003fc6270 */
[-C--:B------:R-:W-:Y:S01]  /*3380*/  ISETP.GE.AND P3, PT, R99, R28.reuse, PT ;  /* 0x0000001c6300720c */ /* 0x080fe20003f66270 */
[----:B------:R-:W5:Y:S01]  /*3390*/  @!P4 LDG.E.U16 R84, desc[UR24][R6.64] ;  /* 0x000000180654c981 */ /* 0x000f62000c1e1500 */
[----:B------:R-:W-:-:S03]  /*33a0*/  ISETP.GE.AND P4, PT, R91, R28, PT ;  /* 0x0000001c5b00720c */ /* 0x000fc60003f86270 */
        /* <DEDUP_REMOVED lines=11> */
[----:B------:R-:W5:Y:S04]  /*3460*/  @!P4 LDG.E.U16 R82, desc[UR24][R22.64] ;  /* 0x000000181652c981 */ /* 0x000f68000c1e1500 */
[----:B------:R-:W5:Y:S04]  /*3470*/  @!P3 LDG.E.U16 R119, desc[UR24][R24.64] ;  /* 0x000000181877b981 */ /* 0x000f68000c1e1500 */
[----:B------:R-:W5:Y:S01]  /*3480*/  @!P5 LDG.E.U16 R111, desc[UR24][R20.64] ;  /* 0x00000018146fd981 */ /* 0x000f62000c1e1500 */
[----:B------:R-:W-:Y:S01]  /*3490*/  BAR.SYNC.DEFER_BLOCKING 0x0 ;  /* 0x0000000000007b1d */ /* 0x000fe20000010000 */
[----:B------:R-:W-:Y:S01]  /*34a0*/  ISETP.GE.AND P3, PT, R78, R28, PT ;  /* 0x0000001c4e00720c */ /* 0x000fe20003f66270 */
[----:B------:R-:W-:Y:S01]  /*34b0*/  IMAD.WIDE R66, R73, 0x2, R66 ;  /* 0x0000000249427825 */ /* 0x000fe200078e0242 */
[----:B------:R-:W-:-:S02]  /*34c0*/  PRMT R98, RZ, 0x7610, R98 ;  /* 0x00007610ff627816 */ /* 0x000fc40000000062 */
[----:B------:R-:W-:Y:S01]  /*34d0*/  PRMT R100, RZ, 0x7610, R100 ;  /* 0x00007610ff647816 */ /* 0x000fe20000000064 */
[C---:B------:R-:W-:Y:S01]  /*34e0*/  IMAD.WIDE R64, R73.reuse, 0x2, R64 ;  /* 0x0000000249407825 */ /* 0x040fe200078e0240 */
[----:B------:R-:W-:Y:S02]  /*34f0*/  PRMT R102, RZ, 0x7610, R102 ;  /* 0x00007610ff667816 */ /* 0x000fe40000000066 */
[----:B------:R-:W-:Y:S01]  /*3500*/  PRMT R104, RZ, 0x7610, R104 ;  /* 0x00007610ff687816 */ /* 0x000fe20000000068 */
[C---:B------:R-:W-:Y:S01]  /*3510*/  IMAD.WIDE R62, R73.reuse, 0x2, R62 ;  /* 0x00000002493e7825 */ /* 0x040fe200078e023e */
[----:B------:R-:W-:Y:S02]  /*3520*/  PRMT R106, RZ, 0x7610, R106 ;  /* 0x00007610ff6a7816 */ /* 0x000fe4000000006a */
[----:B------:R-:W-:Y:S01]  /*3530*/  PRMT R108, RZ, 0x7610, R108 ;  /* 0x00007610ff6c7816 */ /* 0x000fe2000000006c */
[----:B------:R-:W-:Y:S01]  /*3540*/  IMAD.WIDE R60, R73, 0x2, R60 ;  /* 0x00000002493c7825 */ /* 0x000fe200078e023c */
[----:B------:R-:W-:-:S02]  /*3550*/  PRMT R110, RZ, 0x7610, R110 ;  /* 0x00007610ff6e7816 */ /* 0x000fc4000000006e */
[----:B------:R-:W-:Y:S01]  /*3560*/  PRMT R112, RZ, 0x7610, R112 ;  /* 0x00007610ff707816 */ /* 0x000fe20000000070 */
[C---:B------:R-:W-:Y:S01]  /*3570*/  IMAD.WIDE R58, R73.reuse, 0x2, R58 ;  /* 0x00000002493a7825 */ /* 0x040fe200078e023a */
[----:B------:R-:W-:Y:S02]  /*3580*/  PRMT R114, RZ, 0x7610, R114 ;  /* 0x00007610ff727816 */ /* 0x000fe40000000072 */
[----:B------:R-:W-:Y:S01]  /*3590*/  PRMT R116, RZ, 0x7610, R116 ;  /* 0x00007610ff747816 */ /* 0x000fe20000000074 */
[C---:B------:R-:W-:Y:S01]  /*35a0*/  IMAD.WIDE R56, R73.reuse, 0x2, R56 ;  /* 0x0000000249387825 */ /* 0x040fe200078e0238 */
[----:B------:R-:W-:Y:S01]  /*35b0*/  PRMT R118, RZ, 0x7610, R118 ;  /* 0x00007610ff767816 */ /* 0x000fe20000000076 */
[----:B------:R-:W5:Y:S01]  /*35c0*/  @!P3 LDG.E.U16 R110, desc[UR24][R58.64] ;  /* 0x000000183a6eb981 */ /* 0x000f62000c1e1500 */
[----:B------:R-:W-:Y:S01]  /*35d0*/  PRMT R120, RZ, 0x7610, R120 ;  /* 0x00007610ff787816 */ /* 0x000fe20000000078 */
[C---:B------:R-:W-:Y:S02]  /*35e0*/  IMAD.WIDE R54, R73.reuse, 0x2, R54 ;  /* 0x0000000249367825 */ /* 0x040fe400078e0236 */
[----:B------:R-:W5:Y:S02]  /*35f0*/  @!P3 LDG.E.U16 R108, desc[UR24][R56.64] ;  /* 0x00000018386cb981 */ /* 0x000f64000c1e1500 */
[----:B------:R-:W-:-:S02]  /*3600*/  IMAD.WIDE R52, R73, 0x2, R52 ;  /* 0x0000000249347825 */ /* 0x000fc400078e0234 */
[----:B------:R-:W5:Y:S02]  /*3610*/  @!P3 LDG.E.U16 R106, desc[UR24][R54.64] ;  /* 0x00000018366ab981 */ /* 0x000f64000c1e1500 */
[C---:B------:R-:W-:Y:S02]  /*3620*/  IMAD.WIDE R50, R73.reuse, 0x2, R50 ;  /* 0x0000000249327825 */ /* 0x040fe400078e0232 */
[----:B------:R-:W5:Y:S02]  /*3630*/  @!P3 LDG.E.U16 R104, desc[UR24][R52.64] ;  /* 0x000000183468b981 */ /* 0x000f64000c1e1500 */
        /* <DEDUP_REMOVED lines=12> */
[----:B------:R-:W-:Y:S02]  /*3700*/  IMAD.WIDE R70, R73, 0x2, R70 ;  /* 0x0000000249467825 */ /* 0x000fe400078e0246 */
[----:B------:R-:W5:Y:S04]  /*3710*/  @!P3 LDG.E.U16 R118, desc[UR24][R66.64] ;  /* 0x000000184276b981 */ /* 0x000f68000c1e1500 */
[----:B------:R-:W5:Y:S04]  /*3720*/  @!P3 LDG.E.U16 R120, desc[UR24][R70.64] ;  /* 0x000000184678b981 */ /* 0x000f68000c1e1500 */
[----:B--2---:R0:W-:Y:S04]  /*3730*/  STS.U16 [R77+UR11+0x4000], R90 ;  /* 0x0040005a4d007988 */ /* 0x0041e8000800040b */
[----:B---3--:R1:W-:Y:S04]  /*3740*/  STS.U16 [R77+UR11+0x4400], R92 ;  /* 0x0044005c4d007988 */ /* 0x0083e8000800040b */
[----:B----4-:R2:W-:Y:S01]  /*3750*/  STS.U16 [R77+UR11+0x4800], R94 ;  /* 0x0048005e4d007988 */ /* 0x0105e2000800040b */
[----:B0-----:R-:W-:-:S03]  /*3760*/  PRMT R90, RZ, 0x7610, R90 ;  /* 0x00007610ff5a7816 */ /* 0x001fc6000000005a */
[----:B-----5:R0:W-:Y:S01]  /*3770*/  STS.U16 [R77+UR11+0x4c00], R96 ;  /* 0x004c00604d007988 */ /* 0x0201e2000800040b */
[----:B-1----:R-:W-:-:S03]  /*3780*/  PRMT R92, RZ, 0x7610, R92 ;  /* 0x00007610ff5c7816 */ /* 0x002fc6000000005c */
[----:B------:R-:W3:Y:S01]  /*3790*/  @!P3 LDG.E.U16 R90, desc[UR24][R38.64] ;  /* 0x00000018265ab981 */ /* 0x000ee2000c1e1500 */
[----:B--2---:R-:W-:-:S03]  /*37a0*/  PRMT R94, RZ, 0x7610, R94 ;  /* 0x00007610ff5e7816 */ /* 0x004fc6000000005e */
[----:B------:R-:W2:Y:S01]  /*37b0*/  @!P3 LDG.E.U16 R92, desc[UR24][R40.64] ;  /* 0x00000018285cb981 */ /* 0x000ea2000c1e1500 */
[----:B0-----:R-:W-:-:S03]  /*37c0*/  PRMT R96, RZ, 0x7610, R96 ;  /* 0x00007610ff607816 */ /* 0x001fc60000000060 */
[----:B------:R-:W4:Y:S04]  /*37d0*/  @!P3 LDG.E.U16 R94, desc[UR24][R42.64] ;  /* 0x000000182a5eb981 */ /* 0x000f28000c1e1500 */
[----:B------:R-:W5:Y:S04]  /*37e0*/  @!P3 LDG.E.U16 R96, desc[UR24][R44.64] ;  /* 0x000000182c60b981 */ /* 0x000f68000c1e1500 */
[----:B------:R0:W-:Y:S04]  /*37f0*/  STS.U16 [R76+UR11+0x4500], R125 ;  /* 0x0045007d4c007988 */ /* 0x0001e8000800040b */
[----:B------:R0:W-:Y:S04]  /*3800*/  STS.U16 [R76+UR11+0x4100], R123 ;  /* 0x0041007b4c007988 */ /* 0x0001e8000800040b */
[----:B------:R0:W-:Y:S01]  /*3810*/  STS.U16 [R76+UR11+0x4900], R121 ;  /* 0x004900794c007988 */ /* 0x0001e2000800040b */
[----:B------:R-:W-:-:S03]  /*3820*/  ULEA UR13, UR5, UR11, 0x3 ;  /* 0x0000000b050d7291 */ /* 0x000fc6000f8e18ff */
[----:B------:R0:W-:Y:S04]  /*3830*/  STS.U16 [R76+UR11+0x4d00], R119 ;  /* 0x004d00774c007988 */ /* 0x0001e8000800040b */
        /* <DEDUP_REMOVED lines=20> */
[----:B------:R-:W-:-:S03]  /*3980*/  UIADD3 UR13, UPT, UPT, UR13, 0x8000, URZ ;  /* 0x000080000d0d7890 */ /* 0x000fc6000fffe0ff */
[----:B---3--:R0:W-:Y:S04]  /*3990*/  STS.U16 [R29+UR11+0x6000], R90 ;  /* 0x0060005a1d007988 */ /* 0x0081e8000800040b */
[----:B--2---:R0:W-:Y:S04]  /*39a0*/  STS.U16 [R29+UR11+0x6200], R92 ;  /* 0x0062005c1d007988 */ /* 0x0041e8000800040b */
[----:B----4-:R0:W-:Y:S04]  /*39b0*/  STS.U16 [R29+UR11+0x6400], R94 ;  /* 0x0064005e1d007988 */ /* 0x0101e8000800040b */
[----:B-----5:R0:W-:Y:S01]  /*39c0*/  STS.U16 [R29+UR11+0x6600], R96 ;  /* 0x006600601d007988 */ /* 0x0201e2000800040b */
[----:B------:R1:W-:Y:S06]  /*39d0*/  MEMBAR.ALL.CTA ;  /* 0x0000000000007992 */ /* 0x0003ec0000008000 */
[----:B-1----:R-:W1:Y:S02]  /*39e0*/  FENCE.VIEW.ASYNC.S ;  /* 0x00000000000073c6 */ /* 0x002e640000000000 */
[----:B-1----:R-:W-:Y:S06]  /*39f0*/  BAR.SYNC.DEFER_BLOCKING 0x0 ;  /* 0x0000000000007b1d */ /* 0x002fec0000010000 */
[----:B------:R-:W-:Y:S05]  /*3a00*/  @P0 BRA `(.L_x_9) ;  /* 0x0000000000380947 */ /* 0x000fea0003800000 */
[----:B------:R-:W-:Y:S01]  /*3a10*/  UMOV UR19, 0x40004040 ;  /* 0x4000404000137882 */ /* 0x000fe20000000000 */
[----:B------:R-:W-:Y:S01]  /*3a20*/  UMOV UR20, UR8 ;  /* 0x0000000800147c82 */ /* 0x000fe20008000000 */
[----:B------:R-:W-:Y:S01]  /*3a30*/  UMOV UR21, 0x80004020 ;  /* 0x8000402000157882 */ /* 0x000fe20000000000 */
[----:B------:R-:W-:Y:S01]  /*3a40*/  UMOV UR22, 0x0 ;  /* 0x0000000000167882 */ /* 0x000fe20000000000 */
[----:B------:R-:W-:Y:S01]  /*3a50*/  UMOV UR23, 0x8208010 ;  /* 0x0820801000177882 */ /* 0x000fe20000000000 */
[----:B------:R-:W-:Y:S01]  /*3a60*/  UMOV UR6, UR13 ;  /* 0x0000000d00067c82 */ /* 0x000fe20008000000 */
[----:B------:R-:W-:Y:S01]  /*3a70*/  UMOV UR7, URZ ;  /* 0x000000ff00077c82 */ /* 0x000fe20008000000 */
[----:B------:R-:W-:Y:S01]  /*3a80*/  UMOV UR26, 0x0 ;  /* 0x00000000001a7882 */ /* 0x000fe20000000000 */
[----:B------:R-:W-:Y:S01]  /*3a90*/  UMOV UR27, 0x8208010 ;  /* 0x08208010001b7882 */ /* 0x000fe20000000000 */
[----:B------:R1:W-:Y:S01]  /*3aa0*/  UTCHMMA gdesc[UR18], gdesc[UR20], tmem[UR10], tmem[UR22], idesc[UR23], UPT ;  /* 0x00ff1614120075ea */ /* 0x0003e2000b80000a */
[----:B------:R-:W-:Y:S01]  /*3ab0*/  UMOV UR6, UR6 ;  /* 0x0000000600067c82 */ /* 0x000fe20008000000 */
[----:B------:R1:W-:Y:S01]  /*3ac0*/  UTCHMMA gdesc[UR14], gdesc[UR16], tmem[UR10], tmem[UR26], idesc[UR27], UPT ;  /* 0x00ff1a100e0075ea */ /* 0x0003e2000b80000a */
[----:B------:R1:W-:Y:S01]  /*3ad0*/  UTCBAR [UR6], URZ ;  /* 0x000000ff060073e9 */ /* 0x0003e200080000ff */
[----:B------:R-:W-:-:S02]  /*3ae0*/  NOP ;  /* 0x0000000000007918 */ /* 0x000fc40000000000 */
.L_x_9:
[----:B------:R-:W-:Y:S01]  /*3af0*/  UIADD3 UR5, UPT, UPT, UR5, 0x1, URZ ;  /* 0x0000000105057890 */ /* 0x000fe2000fffe0ff */
[----:B------:R-:W-:Y:S02]  /*3b00*/  VIADD R72, R72, 0xffffffff ;  /* 0xffffffff48487836 */ /* 0x000fe40000000000 */
[----:B------:R-:W-:Y:S01]  /*3b10*/  VIADD R28, R28, 0xffffffe0 ;  /* 0xffffffe01c1c7836 */ /* 0x000fe20000000000 */
[----:B------:R-:W-:Y:S02]  /*3b20*/  UISETP.GT.AND UP0, UPT, UR5, 0x1, UPT ;  /* 0x000000010500788c */ /* 0x000fe4000bf04270 */
[----:B------:R-:W-:Y:S02]  /*3b30*/  ISETP.NE.U32.AND P3, PT, R72, RZ, PT ;  /* 0x000000ff4800720c */ /* 0x000fe40003f65070 */
[----:B-1----:R-:W-:Y:S02]  /*3b40*/  USEL UR6, URZ, 0x1, !UP0 ;  /* 0x00000001ff067887 */ /* 0x002fe4000c000000 */
[----:B------:R-:W-:-:S02]  /*3b50*/  USEL UR5, UR5, URZ, !UP0 ;  /* 0x000000ff05057287 */ /* 0x000fc4000c000000 */
[----:B------:R-:W-:-:S03]  /*3b60*/  ULOP3.LUT UR7, UR4, UR6, URZ, 0x3c, !UPT ;  /* 0x0000000604077292 */ /* 0x000fc6000f8e3cff */
[----:B------:R-:W-:-:S04]  /*3b70*/  UMOV UR6, UR4 ;  /* 0x0000000400067c82 */ /* 0x000fc80008000000 */
[----:B------:R-:W-:Y:S01]  /*3b80*/  UMOV UR4, UR7 ;  /* 0x0000000700047c82 */ /* 0x000fe20008000000 */
[----:B------:R-:W-:Y:S05]  /*3b90*/  @P3 BRA `(.L_x_10) ;  /* 0xfffffff4002c3947 */ /* 0x000fea000383ffff */
.L_x_7:
[----:B------:R-:W-:-:S13]  /*3ba0*/  ISETP.GE.AND P0, PT, R80, 0x20, PT ;  /* 0x000000205000780c */ /* 0x000fda0003f06270 */
[----:B------:R-:W-:Y:S05]  /*3bb0*/  @!P0 BRA `(.L_x_11) ;  /* 0x0000000000108947 */ /* 0x000fea0003800000 */
[----:B------:R-:W-:-:S06]  /*3bc0*/  USHF.L.U32 UR6, UR6, 0x1f, URZ ;  /* 0x0000001f06067899 */ /* 0x000fcc00080006ff */
[----:B------:R-:W-:-:S04]  /*3bd0*/  IMAD.U32 R4, RZ, RZ, UR6 ;  /* 0x00000006ff047e24 */ /* 0x000fc8000f8e00ff */
[----:B------:R-:W1:Y:S02]  /*3be0*/  SYNCS.PHASECHK.TRANS64.TRYWAIT P0, [UR13], R4 ;  /* 0x00000004ff0075a7 */ /* 0x000e64000800110d */
[----:B-1----:R-:W-:Y:S05]  /*3bf0*/  @!P0 BRA `(.L_x_12) ;  /* 0x0000002000608947 */ /* 0x002fea0003800000 */
.L_x_11:
[----:B------:R-:W-:Y:S01]  /*3c00*/  BAR.SYNC.DEFER_BLOCKING 0x0 ;  /* 0x0000000000007b1d */ /* 0x000fe20000010000 */
[C---:B------:R-:W-:Y:S02]  /*3c10*/  LOP3.LUT R71, R69.reuse, 0x80, RZ, 0xc0, !PT ;  /* 0x0000008045477812 */ /* 0x040fe400078ec0ff */
[----:B------:R-:W-:Y:S02]  /*3c20*/  LOP3.LUT R70, R69, 0x7f, RZ, 0xc0, !PT ;  /* 0x0000007f45467812 */ /* 0x000fe400078ec0ff */
[----:B------:R-:W-:Y:S01]  /*3c30*/  LEA R69, R71, UR11, 0x5 ;  /* 0x0000000b47457c11 */ /* 0x000fe2000f8e28ff */
[----:B0-----:R-:W0:Y:S01]  /*3c40*/  LDCU UR4, c[0x0][0x3b4] ;  /* 0x00007680ff0477ac */ /* 0x001e220008000800 */
[----:B------:R-:W-:Y:S02]  /*3c50*/  LEA R0, R0, UR11, 0x4 ;  /* 0x0000000b00007c11 */ /* 0x000fe4000f8e20ff */
[----:B------:R-:W-:Y:S01]  /*3c60*/  LOP3.LUT R78, R2, 0x1e, R3, 0xfe, !PT ;  /* 0x0000001e024e7812 */ /* 0x000fe200078efe03 */
[----:B------:R-:W-:Y:S01]  /*3c70*/  IMAD R69, R70, 0x10, R69 ;  /* 0x0000001046457824 */ /* 0x000fe200078e0245 */
[----:B------:R-:W-:-:S02]  /*3c80*/  LOP3.LUT R70, R2, R3, RZ, 0xfc, !PT ;  /* 0x0000000302467212 */ /* 0x000fc400078efcff */
[C-C-:B------:R-:W-:Y:S02]  /*3c90*/  LOP3.LUT R79, R2.reuse, 0x1c, R3.reuse, 0xfe, !PT ;  /* 0x0000001c024f7812 */ /* 0x140fe400078efe03 */
[C-C-:B------:R-:W-:Y:S02]  /*3ca0*/  LOP3.LUT R81, R2.reuse, 0x1a, R3.reuse, 0xfe, !PT ;  /* 0x0000001a02517812 */ /* 0x140fe400078efe03 */
[C-C-:B------:R-:W-:Y:S02]  /*3cb0*/  LOP3.LUT R84, R2.reuse, 0x18, R3.reuse, 0xfe, !PT ;  /* 0x0000001802547812 */ /* 0x140fe400078efe03 */
[C-C-:B------:R-:W-:Y:S02]  /*3cc0*/  LOP3.LUT R86, R2.reuse, 0x16, R3.reuse, 0xfe, !PT ;  /* 0x0000001602567812 */ /* 0x140fe400078efe03 */
[C-C-:B------:R-:W-:Y:S02]  /*3cd0*/  LOP3.LUT R87, R2.reuse, 0x14, R3.reuse, 0xfe, !PT ;  /* 0x0000001402577812 */ /* 0x140fe400078efe03 */
[C-C-:B------:R-:W-:Y:S01]  /*3ce0*/  LOP3.LUT R77, R2.reuse, 0x12, R3.reuse, 0xfe, !PT ;  /* 0x00000012024d7812 */ /* 0x140fe200078efe03 */
[----:B------:R-:W1:Y:S02]  /*3cf0*/  @!P2 SYNCS.CCTL.IV [UR11+0x8000] ;  /* 0x00800000ff00a9b1 */ /* 0x000e64000800000b */
[----:B-1----:R-:W-:Y:S01]  /*3d00*/  BAR.SYNC.DEFER_BLOCKING 0x0 ;  /* 0x0000000000007b1d */ /* 0x002fe20000010000 */
[----:B------:R-:W-:-:S02]  /*3d10*/  LOP3.LUT R85, R2, 0x10, R3, 0xfe, !PT ;  /* 0x0000001002557812 */ /* 0x000fc400078efe03 */
[C-C-:B------:R-:W-:Y:S02]  /*3d20*/  LOP3.LUT R83, R2.reuse, 0xe, R3.reuse, 0xfe, !PT ;  /* 0x0000000e02537812 */ /* 0x140fe400078efe03 */
[C-C-:B------:R-:W-:Y:S02]  /*3d30*/  LOP3.LUT R80, R2.reuse, 0xc, R3.reuse, 0xfe, !PT ;  /* 0x0000000c02507812 */ /* 0x140fe400078efe03 */
[C-C-:B------:R-:W-:Y:S01]  /*3d40*/  LOP3.LUT R76, R2.reuse, 0xa, R3.reuse, 0xfe, !PT ;  /* 0x0000000a024c7812 */ /* 0x140fe200078efe03 */
[----:B------:R-:W1:Y:S01]  /*3d50*/  LDTM.x64 R4, tmem[UR12] ;  /* 0x0000000c000479ee */ /* 0x000e620008340000 */
[C-C-:B------:R-:W-:Y:S01]  /*3d60*/  LOP3.LUT R71, R2.reuse, 0x8, R3.reuse, 0xfe, !PT ;  /* 0x0000000802477812 */ /* 0x140fe200078efe03 */
[----:B------:R-:W2:Y:S01]  /*3d70*/  LDCU.128 UR12, c[0x0][0x390] ;  /* 0x00007200ff0c77ac */ /* 0x000ea20008000c00 */
[C-C-:B------:R-:W-:Y:S02]  /*3d80*/  LOP3.LUT R82, R2.reuse, 0x6, R3.reuse, 0xfe, !PT ;  /* 0x0000000602527812 */ /* 0x140fe400078efe03 */
[----:B------:R-:W-:-:S02]  /*3d90*/  LOP3.LUT R88, R2, 0x4, R3, 0xfe, !PT ;  /* 0x0000000402587812 */ /* 0x000fc400078efe03 */
[----:B------:R-:W-:Y:S02]  /*3da0*/  LOP3.LUT R2, R2, 0x2, R3, 0xfe, !PT ;  /* 0x0000000202027812 */ /* 0x000fe400078efe03 */
[----:B------:R-:W3:Y:S01]  /*3db0*/  LDC R3, c[0x0][0x3b8] ;  /* 0x0000ee00ff037b82 */ /* 0x000ee20000000800 */
[----:B------:R-:W4:Y:S01]  /*3dc0*/  @!P2 SYNCS.CCTL.IV [UR11+0x8008] ;  /* 0x00800800ff00a9b1 */ /* 0x000f22000800000b */
[----:B------:R-:W-:Y:S01]  /*3dd0*/  NOP ;  /* 0x0000000000007918 */ /* 0x000fe20000000000 */
[----:B--2---:R-:W-:Y:S02]  /*3de0*/  ISETP.GE.AND P0, PT, R68, UR14, PT ;  /* 0x0000000e44007c0c */ /* 0x004fe4000bf06270 */
[----:B-1----:R-:W-:Y:S02]  /*3df0*/  F2FP.F16.F32.PACK_AB R72, R6, R4 ;  /* 0x000000040648723e */ /* 0x002fe400000000ff */
[----:B------:R-:W-:Y:S02]  /*3e00*/  F2FP.F16.F32.PACK_AB R4, R7, R5 ;  /* 0x000000050704723e */ /* 0x000fe400000000ff */
[----:B------:R-:W-:-:S02]  /*3e10*/  F2FP.F16.F32.PACK_AB R73, R10, R8 ;  /* 0x000000080a49723e */ /* 0x000fc400000000ff */
[----:B------:R-:W-:Y:S02]  /*3e20*/  F2FP.F16.F32.PACK_AB R5, R11, R9 ;  /* 0x000000090b05723e */ /* 0x000fe400000000ff */
[----:B------:R-:W-:Y:S02]  /*3e30*/  F2FP.F16.F32.PACK_AB R74, R14, R12 ;  /* 0x0000000c0e4a723e */ /* 0x000fe400000000ff */
[----:B------:R-:W-:Y:S02]  /*3e40*/  F2FP.F16.F32.PACK_AB R6, R15, R13 ;  /* 0x0000000d0f06723e */ /* 0x000fe400000000ff */
[----:B------:R-:W-:Y:S02]  /*3e50*/  F2FP.F16.F32.PACK_AB R75, R18, R16 ;  /* 0x00000010124b723e */ /* 0x000fe400000000ff */
[----:B------:R-:W-:Y:S02]  /*3e60*/  F2FP.F16.F32.PACK_AB R7, R19, R17 ;  /* 0x000000111307723e */ /* 0x000fe400000000ff */
[----:B------:R-:W-:Y:S01]  /*3e70*/  F2FP.F16.F32.PACK_AB R8, R23, R21 ;  /* 0x000000151708723e */ /* 0x000fe200000000ff */
[----:B----4-:R-:W-:Y:S01]  /*3e80*/  STS.128 [R69], R72 ;  /* 0x0000004845007388 */ /* 0x010fe20000000c00 */
[----:B------:R-:W-:-:S02]  /*3e90*/  F2FP.F16.F32.PACK_AB R21, R26, R24 ;  /* 0x000000181a15723e */ /* 0x000fc400000000ff */
[----:B------:R-:W-:Y:S01]  /*3ea0*/  F2FP.F16.F32.PACK_AB R9, R27, R25 ;  /* 0x000000191b09723e */ /* 0x000fe200000000ff */
[----:B------:R-:W-:Y:S01]  /*3eb0*/  STS.128 [R69+0x800], R4 ;  /* 0x0008000445007388 */ /* 0x000fe20000000c00 */
[----:B------:R-:W-:Y:S02]  /*3ec0*/  F2FP.F16.F32.PACK_AB R20, R22, R20 ;  /* 0x000000141614723e */ /* 0x000fe400000000ff */
[----:B------:R-:W-:Y:S01]  /*3ed0*/  F2FP.F16.F32.PACK_AB R22, R30, R28 ;  /* 0x0000001c1e16723e */ /* 0x000fe200000000ff */
[----:B------:R-:W-:Y:S01]  /*3ee0*/  BAR.SYNC.DEFER_BLOCKING 0x0 ;  /* 0x0000000000007b1d */ /* 0x000fe20000010000 */
[----:B------:R-:W-:Y:S02]  /*3ef0*/  F2FP.F16.F32.PACK_AB R10, R31, R29 ;  /* 0x0000001d1f0a723e */ /* 0x000fe400000000ff */
[----:B------:R-:W-:Y:S02]  /*3f00*/  F2FP.F16.F32.PACK_AB R23, R34, R32 ;  /* 0x000000202217723e */ /* 0x000fe400000000ff */
[----:B------:R-:W-:-:S02]  /*3f10*/  F2FP.F16.F32.PACK_AB R11, R35, R33 ;  /* 0x00000021230b723e */ /* 0x000fc400000000ff */
[----:B------:R-:W-:Y:S02]  /*3f20*/  F2FP.F16.F32.PACK_AB R36, R38, R36 ;  /* 0x000000242624723e */ /* 0x000fe400000000ff */
[----:B------:R-:W-:Y:S02]  /*3f30*/  F2FP.F16.F32.PACK_AB R12, R39, R37 ;  /* 0x00000025270c723e */ /* 0x000fe400000000ff */
[----:B------:R-:W-:Y:S01]  /*3f40*/  F2FP.F16.F32.PACK_AB R37, R42, R40 ;  /* 0x000000282a25723e */ /* 0x000fe200000000ff */
[----:B---3--:R-:W-:Y:S01]  /*3f50*/  IMAD R42, R70, R3, RZ ;  /* 0x00000003462a7224 */ /* 0x008fe200078e02ff */
[----:B------:R-:W-:Y:S01]  /*3f60*/  F2FP.F16.F32.PACK_AB R13, R43, R41 ;  /* 0x000000292b0d723e */ /* 0x000fe200000000ff */
[----:B0-----:R-:W-:Y:S01]  /*3f70*/  IMAD R41, R68, UR4, RZ ;  /* 0x0000000444297c24 */ /* 0x001fe2000f8e02ff */
[----:B------:R-:W-:Y:S01]  /*3f80*/  F2FP.F16.F32.PACK_AB R38, R46, R44 ;  /* 0x0000002c2e26723e */ /* 0x000fe200000000ff */
[----:B------:R-:W-:Y:S01]  /*3f90*/  IMAD R43, R83, R3, RZ ;  /* 0x00000003532b7224 */ /* 0x000fe200078e02ff */
[----:B------:R-:W-:Y:S01]  /*3fa0*/  F2FP.F16.F32.PACK_AB R14, R47, R45 ;  /* 0x0000002d2f0e723e */ /* 0x000fe200000000ff */
[----:B------:R-:W-:Y:S01]  /*3fb0*/  IMAD R47, R85, R3, RZ ;  /* 0x00000003552f7224 */ /* 0x000fe200078e02ff */
[----:B------:R-:W-:-:S02]  /*3fc0*/  F2FP.F16.F32.PACK_AB R39, R50, R48 ;  /* 0x000000303227723e */ /* 0x000fc400000000ff */
[----:B------:R-:W-:Y:S01]  /*3fd0*/  F2FP.F16.F32.PACK_AB R15, R51, R49 ;  /* 0x00000031330f723e */ /* 0x000fe200000000ff */
[----:B------:R-:W-:Y:S01]  /*3fe0*/  IMAD R49, R77, R3, RZ ;  /* 0x000000034d317224 */ /* 0x000fe200078e02ff */
[----:B------:R-:W-:Y:S01]  /*3ff0*/  F2FP.F16.F32.PACK_AB R52, R54, R52 ;  /* 0x000000343634723e */ /* 0x000fe200000000ff */
[----:B------:R-:W0:Y:S01]  /*4000*/  LDS.128 R4, [R0] ;  /* 0x0000000000047984 */ /* 0x000e220000000c00 */
[----:B------:R-:W-:Y:S01]  /*4010*/  F2FP.F16.F32.PACK_AB R16, R55, R53 ;  /* 0x000000353710723e */ /* 0x000fe200000000ff */
[----:B------:R-:W-:Y:S01]  /*4020*/  IMAD R51, R87, R3, RZ ;  /* 0x0000000357337224 */ /* 0x000fe200078e02ff */
[----:B------:R-:W-:Y:S01]  /*4030*/  F2FP.F16.F32.PACK_AB R53, R58, R56 ;  /* 0x000000383a35723e */ /* 0x000fe200000000ff */
[----:B------:R-:W-:Y:S01]  /*4040*/  LDS.128 R24, [R0+0x1000] ;  /* 0x0010000000187984 */ /* 0x000fe20000000c00 */
[----:B------:R-:W-:Y:S01]  /*4050*/  F2FP.F16.F32.PACK_AB R17, R59, R57 ;  /* 0x000000393b11723e */ /* 0x000fe200000000ff */
[----:B------:R-:W-:Y:S01]  /*4060*/  IMAD R57, R81, R3, RZ ;  /* 0x0000000351397224 */ /* 0x000fe200078e02ff */
[----:B------:R-:W-:Y:S01]  /*4070*/  F2FP.F16.F32.PACK_AB R54, R62, R60 ;  /* 0x0000003c3e36723e */ /* 0x000fe200000000ff */
[----:B------:R-:W-:Y:S01]  /*4080*/  BAR.SYNC.DEFER_BLOCKING 0x0 ;  /* 0x0000000000007b1d */ /* 0x000fe20000010000 */
[----:B------:R-:W-:Y:S01]  /*4090*/  F2FP.F16.F32.PACK_AB R18, R63, R61 ;  /* 0x0000003d3f12723e */ /* 0x000fe200000000ff */
[----:B------:R-:W-:Y:S01]  /*40a0*/  IMAD R59, R79, R3, RZ ;  /* 0x000000034f3b7224 */ /* 0x000fe200078e02ff */
[----:B------:R-:W-:-:S02]  /*40b0*/  F2FP.F16.F32.PACK_AB R55, R66, R64 ;  /* 0x000000404237723e */ /* 0x000fc400000000ff */
[----:B------:R-:W-:Y:S02]  /*40c0*/  F2FP.F16.F32.PACK_AB R19, R67, R65 ;  /* 0x000000414313723e */ /* 0x000fe400000000ff */
[C---:B------:R-:W-:Y:S02]  /*40d0*/  LEA R40, P3, R41.reuse, UR12, 0x1 ;  /* 0x0000000c29287c11 */ /* 0x040fe4000f8608ff */
[----:B------:R-:W-:Y:S02]  /*40e0*/  ISETP.LT.AND P2, PT, R70, UR15, !P0 ;  /* 0x0000000f46007c0c */ /* 0x000fe4000c741270 */
[----:B------:R-:W-:Y:S02]  /*40f0*/  LEA.HI.X.SX32 R41, R41, UR13, 0x1, P3 ;  /* 0x0000000d29297c11 */ /* 0x000fe400098f0eff */
[----:B------:R-:W-:Y:S02]  /*4100*/  LEA R44, P3, R42, R40, 0x1 ;  /* 0x000000282a2c7211 */ /* 0x000fe400078608ff */
[C---:B------:R-:W-:Y:S01]  /*4110*/  ISETP.LT.AND P5, PT, R88.reuse, UR15, !P0 ;  /* 0x0000000f58007c0c */ /* 0x040fe2000c7a1270 */
[----:B------:R-:W-:Y:S01]  /*4120*/  IMAD R88, R88, R3, RZ ;  /* 0x0000000358587224 */ /* 0x000fe200078e02ff */
[----:B------:R-:W-:Y:S01]  /*4130*/  LEA.HI.X.SX32 R45, R42, R41, 0x1, P3 ;  /* 0x000000292a2d7211 */ /* 0x000fe200018f0eff */
[----:B------:R-:W-:Y:S01]  /*4140*/  IMAD R42, R3, 0x20, R42 ;  /* 0x00000020032a7824 */ /* 0x000fe200078e022a */
[C---:B------:R-:W-:Y:S01]  /*4150*/  ISETP.LT.AND P4, PT, R2.reuse, UR15, !P0 ;  /* 0x0000000f02007c0c */ /* 0x040fe2000c781270 */
[-C--:B------:R-:W-:Y:S01]  /*4160*/  IMAD R2, R2, R3.reuse, RZ ;  /* 0x0000000302027224 */ /* 0x080fe200078e02ff */
[----:B------:R-:W-:Y:S04]  /*4170*/  STS.128 [R69], R20 ;  /* 0x0000001445007388 */ /* 0x000fe80000000c00 */
[----:B------:R-:W-:Y:S01]  /*4180*/  STS.128 [R69+0x800], R8 ;  /* 0x0008000845007388 */ /* 0x000fe20000000c00 */
[----:B------:R-:W-:Y:S06]  /*4190*/  BAR.SYNC.DEFER_BLOCKING 0x0 ;  /* 0x0000000000007b1d */ /* 0x000fec0000010000 */
[----:B------:R-:W1:Y:S04]  /*41a0*/  LDS.128 R28, [R0] ;  /* 0x00000000001c7984 */ /* 0x000e680000000c00 */
[----:B------:R-:W-:Y:S01]  /*41b0*/  LDS.128 R32, [R0+0x1000] ;  /* 0x0010000000207984 */ /* 0x000fe20000000c00 */
[----:B------:R-:W-:Y:S06]  /*41c0*/  BAR.SYNC.DEFER_BLOCKING 0x0 ;  /* 0x0000000000007b1d */ /* 0x000fec0000010000 */
[----:B------:R2:W-:Y:S04]  /*41d0*/  STS.128 [R69], R36 ;  /* 0x0000002445007388 */ /* 0x0005e80000000c00 */
[----:B------:R3:W-:Y:S01]  /*41e0*/  STS.128 [R69+0x800], R12 ;  /* 0x0008000c45007388 */ /* 0x0007e20000000c00 */
[----:B------:R-:W-:Y:S01]  /*41f0*/  BAR.SYNC.DEFER_BLOCKING 0x0 ;  /* 0x0000000000007b1d */ /* 0x000fe20000010000 */
[----:B--2---:R-:W-:-:S02]  /*4200*/  IMAD R39, R80, R3, RZ ;  /* 0x0000000350277224 */ /* 0x004fc400078e02ff */
[-C--:B------:R-:W-:Y:S02]  /*4210*/  IMAD R37, R76, R3.reuse, RZ ;  /* 0x000000034c257224 */ /* 0x080fe400078e02ff */
[-C--:B---3--:R-:W-:Y:S01]  /*4220*/  IMAD R12, R82, R3.reuse, RZ ;  /* 0x00000003520c7224 */ /* 0x088fe200078e02ff */
[----:B------:R-:W-:Y:S01]  /*4230*/  LEA R14, P3, R88, R40, 0x1 ;  /* 0x00000028580e7211 */ /* 0x000fe200078608ff */
[----:B------:R-:W-:-:S03]  /*4240*/  IMAD R13, R71, R3, RZ ;  /* 0x00000003470d7224 */ /* 0x000fc600078e02ff */
[----:B------:R-:W-:Y:S02]  /*4250*/  LEA.HI.X.SX32 R15, R88, R41, 0x1, P3 ;  /* 0x00000029580f7211 */ /* 0x000fe400018f0eff */
[----:B------:R-:W-:-:S04]  /*4260*/  LEA R36, P3, R37, R40, 0x1 ;  /* 0x0000002825247211 */ /* 0x000fc800078608ff */
[----:B------:R-:W-:Y:S01]  /*4270*/  LEA.HI.X.SX32 R37, R37, R41, 0x1, P3 ;  /* 0x0000002925257211 */ /* 0x000fe200018f0eff */
[----:B------:R-:W2:Y:S01]  /*4280*/  LDS.128 R20, [R0] ;  /* 0x0000000000147984 */ /* 0x000ea20000000c00 */
[----:B------:R-:W-:-:S03]  /*4290*/  LEA R46, P3, R47, R40, 0x1 ;  /* 0x000000282f2e7211 */ /* 0x000fc600078608ff */
[----:B------:R-:W-:Y:S01]  /*42a0*/  LDS.128 R8, [R0+0x1000] ;  /* 0x0010000000087984 */ /* 0x000fe20000000c00 */
[----:B------:R-:W-:Y:S01]  /*42b0*/  LEA.HI.X.SX32 R47, R47, R41, 0x1, P3 ;  /* 0x000000292f2f7211 */ /* 0x000fe200018f0eff */
[----:B------:R-:W-:Y:S06]  /*42c0*/  BAR.SYNC.DEFER_BLOCKING 0x0 ;  /* 0x0000000000007b1d */ /* 0x000fec0000010000 */
[----:B------:R3:W-:Y:S04]  /*42d0*/  STS.128 [R69], R52 ;  /* 0x0000003445007388 */ /* 0x0007e80000000c00 */
[----:B------:R4:W-:Y:S01]  /*42e0*/  STS.128 [R69+0x800], R16 ;  /* 0x0008001045007388 */ /* 0x0009e20000000c00 */
[----:B------:R-:W-:Y:S01]  /*42f0*/  BAR.SYNC.DEFER_BLOCKING 0x0 ;  /* 0x0000000000007b1d */ /* 0x000fe20000010000 */
[----:B---3--:R-:W-:-:S02]  /*4300*/  IMAD R55, R84, R3, RZ ;  /* 0x0000000354377224 */ /* 0x008fc400078e02ff */
[----:B------:R-:W-:Y:S01]  /*4310*/  IMAD R53, R86, R3, RZ ;  /* 0x0000000356357224 */ /* 0x000fe200078e02ff */
[----:B----4-:R-:W-:-:S04]  /*4320*/  LEA R16, P6, R12, R40, 0x1 ;  /* 0x000000280c107211 */ /* 0x010fc800078c08ff */
[-C--:B------:R-:W-:Y:S02]  /*4330*/  LEA R52, P3, R53, R40.reuse, 0x1 ;  /* 0x0000002835347211 */ /* 0x080fe400078608ff */
[-C--:B------:R-:W-:Y:S02]  /*4340*/  LEA.HI.X.SX32 R17, R12, R41.reuse, 0x1, P6 ;  /* 0x000000290c117211 */ /* 0x080fe400030f0eff */
[-C--:B------:R-:W-:Y:S02]  /*4350*/  LEA R38, P6, R39, R40.reuse, 0x1 ;  /* 0x0000002827267211 */ /* 0x080fe400078c08ff */
[-C--:B------:R-:W-:Y:S02]  /*4360*/  LEA.HI.X.SX32 R53, R53, R41.reuse, 0x1, P3 ;  /* 0x0000002935357211 */ /* 0x080fe400018f0eff */
[----:B------:R-:W-:Y:S01]  /*4370*/  LEA.HI.X.SX32 R39, R39, R41, 0x1, P6 ;  /* 0x0000002927277211 */ /* 0x000fe200030f0eff */
[----:B0-----:R0:W-:Y:S01]  /*4380*/  @P2 STG.E.U16 desc[UR24][R44.64], R4 ;  /* 0x000000042c002986 */ /* 0x0011e2000c101518 */
[----:B------:R-:W-:-:S02]  /*4390*/  LEA R18, P2, R13, R40, 0x1 ;  /* 0x000000280d127211 */ /* 0x000fc400078408ff */
[-C--:B------:R-:W-:Y:S02]  /*43a0*/  LEA R48, P6, R49, R40.reuse, 0x1 ;  /* 0x0000002831307211 */ /* 0x080fe400078c08ff */
[-C--:B------:R-:W-:Y:S02]  /*43b0*/  LEA.HI.X.SX32 R19, R13, R41.reuse, 0x1, P2 ;  /* 0x000000290d137211 */ /* 0x080fe400010f0eff */
[----:B------:R-:W-:Y:S02]  /*43c0*/  LEA.HI.X.SX32 R49, R49, R41, 0x1, P6 ;  /* 0x0000002931317211 */ /* 0x000fe400030f0eff */
[-C--:B------:R-:W-:Y:S02]  /*43d0*/  LEA R54, P6, R55, R40.reuse, 0x1 ;  /* 0x0000002837367211 */ /* 0x080fe400078c08ff */
[-C--:B------:R-:W-:Y:S02]  /*43e0*/  LEA R12, P3, R2, R40.reuse, 0x1 ;  /* 0x00000028020c7211 */ /* 0x080fe400078608ff */
[----:B0-----:R-:W-:-:S02]  /*43f0*/  LEA R44, P2, R43, R40, 0x1 ;  /* 0x000000282b2c7211 */ /* 0x001fc400078408ff */
[-C--:B------:R-:W-:Y:S02]  /*4400*/  LEA.HI.X.SX32 R55, R55, R41.reuse, 0x1, P6 ;  /* 0x0000002937377211 */ /* 0x080fe400030f0eff */
[-C--:B------:R-:W-:Y:S02]  /*4410*/  LEA.HI.X.SX32 R45, R43, R41.reuse, 0x1, P2 ;  /* 0x000000292b2d7211 */ /* 0x080fe400010f0eff */
[-C--:B------:R-:W-:Y:S02]  /*4420*/  LEA R50, P2, R51, R40.reuse, 0x1 ;  /* 0x0000002833327211 */ /* 0x080fe400078408ff */
[-C--:B------:R-:W-:Y:S02]  /*4430*/  LEA R58, P6, R59, R40.reuse, 0x1 ;  /* 0x000000283b3a7211 */ /* 0x080fe400078c08ff */
[----:B------:R-:W-:Y:S02]  /*4440*/  LEA.HI.X.SX32 R51, R51, R41, 0x1, P2 ;  /* 0x0000002933337211 */ /* 0x000fe400010f0eff */
[----:B------:R-:W-:-:S02]  /*4450*/  LEA R56, P2, R57, R40, 0x1 ;  /* 0x0000002839387211 */ /* 0x000fc400078408ff */
[-C--:B------:R-:W-:Y:S02]  /*4460*/  LEA.HI.X.SX32 R59, R59, R41.reuse, 0x1, P6 ;  /* 0x000000293b3b7211 */ /* 0x080fe400030f0eff */
[-C--:B------:R-:W-:Y:S02]  /*4470*/  LEA.HI.X.SX32 R57, R57, R41.reuse, 0x1, P2 ;  /* 0x0000002939397211 */ /* 0x080fe400010f0eff */
[----:B------:R-:W-:Y:S02]  /*4480*/  ISETP.LT.AND P2, PT, R82, UR15, !P0 ;  /* 0x0000000f52007c0c */ /* 0x000fe4000c741270 */
[----:B------:R-:W-:Y:S02]  /*4490*/  ISETP.LT.AND P6, PT, R71, UR15, !P0 ;  /* 0x0000000f47007c0c */ /* 0x000fe4000c7c1270 */
[----:B------:R-:W-:Y:S02]  /*44a0*/  LEA.HI.X.SX32 R13, R2, R41, 0x1, P3 ;  /* 0x00000029020d7211 */ /* 0x000fe400018f0eff */
[----:B------:R-:W-:-:S02]  /*44b0*/  PRMT R4, R4, 0x7632, R4 ;  /* 0x0000763204047816 */ /* 0x000fc40000000004 */
[----:B------:R-:W-:Y:S02]  /*44c0*/  ISETP.LT.AND P3, PT, R76, UR15, !P0 ;  /* 0x0000000f4c007c0c */ /* 0x000fe4000c761270 */
[----:B------:R-:W-:Y:S01]  /*44d0*/  PRMT R2, R5, 0x7632, R2 ;  /* 0x0000763205027816 */ /* 0x000fe20000000002 */
[----:B------:R0:W-:Y:S01]  /*44e0*/  @P4 STG.E.U16 desc[UR24][R12.64], R4 ;  /* 0x000000040c004986 */ /* 0x0001e2000c101518 */
[----:B------:R-:W-:-:S03]  /*44f0*/  ISETP.LT.AND P4, PT, R80, UR15, !P0 ;  /* 0x0000000f50007c0c */ /* 0x000fc6000c781270 */
[----:B------:R1:W-:Y:S01]  /*4500*/  @P5 STG.E.U16 desc[UR24][R14.64], R5 ;  /* 0x000000050e005986 */ /* 0x0003e2000c101518 */
[----:B------:R-:W-:-:S03]  /*4510*/  ISETP.LT.AND P5, PT, R83, UR15, !P0 ;  /* 0x0000000f53007c0c */ /* 0x000fc6000c7a1270 */
[----:B------:R3:W-:Y:S01]  /*4520*/  @P2 STG.E.U16 desc[UR24][R16.64], R2 ;  /* 0x0000000210002986 */ /* 0x0007e2000c101518 */
[----:B------:R-:W-:Y:S02]  /*4530*/  ISETP.LT.AND P2, PT, R85, UR15, !P0 ;  /* 0x0000000f55007c0c */ /* 0x000fe4000c741270 */
[----:B0-----:R-:W-:Y:S01]  /*4540*/  PRMT R13, R6, 0x7632, R13 ;  /* 0x00007632060d7816 */ /* 0x001fe2000000000d */
[----:B------:R0:W-:Y:S01]  /*4550*/  @P6 STG.E.U16 desc[UR24][R18.64], R6 ;  /* 0x0000000612006986 */ /* 0x0001e2000c101518 */
[----:B------:R-:W-:Y:S02]  /*4560*/  ISETP.LT.AND P6, PT, R77, UR15, !P0 ;  /* 0x0000000f4d007c0c */ /* 0x000fe4000c7c1270 */
[----:B------:R-:W-:Y:S01]  /*4570*/  PRMT R4, R7, 0x7632, R4 ;  /* 0x0000763207047816 */ /* 0x000fe20000000004 */
[----:B------:R-:W-:Y:S01]  /*4580*/  @P3 STG.E.U16 desc[UR24][R36.64], R13 ;  /* 0x0000000d24003986 */ /* 0x000fe2000c101518 */
[----:B------:R-:W-:Y:S02]  /*4590*/  ISETP.LT.AND P3, PT, R87, UR15, !P0 ;  /* 0x0000000f57007c0c */ /* 0x000fe4000c761270 */
[----:B-1----:R-:W-:Y:S01]  /*45a0*/  PRMT R5, R28, 0x7632, R5 ;  /* 0x000076321c057816 */ /* 0x002fe20000000005 */
[----:B------:R1:W-:Y:S01]  /*45b0*/  @P4 STG.E.U16 desc[UR24][R38.64], R7 ;  /* 0x0000000726004986 */ /* 0x0003e2000c101518 */
[----:B------:R-:W-:-:S02]  /*45c0*/  ISETP.LT.AND P4, PT, R86, UR15, !P0 ;  /* 0x0000000f56007c0c */ /* 0x000fc4000c781270 */
[----:B---3--:R-:W-:Y:S01]  /*45d0*/  LOP3.LUT R2, R70, 0x7c, RZ, 0xfc, !PT ;  /* 0x0000007c46027812 */ /* 0x008fe200078efcff */
[----:B------:R3:W-:Y:S01]  /*45e0*/  @P5 STG.E.U16 desc[UR24][R44.64], R4 ;  /* 0x000000042c005986 */ /* 0x0007e2000c101518 */
[----:B------:R-:W-:Y:S02]  /*45f0*/  ISETP.LT.AND P5, PT, R84, UR15, !P0 ;  /* 0x0000000f54007c0c */ /* 0x000fe4000c7a1270 */
[----:B0-----:R-:W-:Y:S01]  /*4600*/  PRMT R6, R29, 0x7632, R6 ;  /* 0x000076321d067816 */ /* 0x001fe20000000006 */
[----:B------:R-:W-:Y:S01]  /*4610*/  @P2 STG.E.U16 desc[UR24][R46.64], R28 ;  /* 0x0000001c2e002986 */ /* 0x000fe2000c101518 */
[----:B------:R-:W-:Y:S02]  /*4620*/  ISETP.LT.AND P2, PT, R2, UR15, !P0 ;  /* 0x0000000f02007c0c */ /* 0x000fe4000c741270 */
[----:B------:R-:W-:Y:S01]  /*4630*/  LOP3.LUT R2, R70, 0x20, RZ, 0xfc, !PT ;  /* 0x0000002046027812 */ /* 0x000fe200078efcff */
[----:B------:R0:W-:Y:S01]  /*4640*/  @P6 STG.E.U16 desc[UR24][R48.64], R5 ;  /* 0x0000000530006986 */ /* 0x0001e2000c101518 */
[----:B------:R-:W-:-:S02]  /*4650*/  ISETP.LT.AND P6, PT, R81, UR15, !P0 ;  /* 0x0000000f51007c0c */ /* 0x000fc4000c7c1270 */
[----:B-1----:R-:W-:Y:S01]  /*4660*/  PRMT R7, R30, 0x7632, R7 ;  /* 0x000076321e077816 */ /* 0x002fe20000000007 */
[----:B------:R-:W-:Y:S01]  /*4670*/  @P3 STG.E.U16 desc[UR24][R50.64], R29 ;  /* 0x0000001d32003986 */ /* 0x000fe2000c101518 */
[----:B------:R-:W-:Y:S02]  /*4680*/  ISETP.LT.AND P3, PT, R79, UR15, !P0 ;  /* 0x0000000f4f007c0c */ /* 0x000fe4000c761270 */
[----:B------:R-:W-:Y:S01]  /*4690*/  PRMT R13, R31, 0x7632, R13 ;  /* 0x000076321f0d7816 */ /* 0x000fe2000000000d */
[----:B------:R1:W-:Y:S01]  /*46a0*/  @P4 STG.E.U16 desc[UR24][R52.64], R6 ;  /* 0x0000000634004986 */ /* 0x0003e2000c101518 */
[----:B------:R-:W-:Y:S02]  /*46b0*/  ISETP.LT.AND P4, PT, R2, UR15, !P0 ;  /* 0x0000000f02007c0c */ /* 0x000fe4000c781270 */
[----:B------:R-:W-:Y:S01]  /*46c0*/  LOP3.LUT R2, R70, 0x22, RZ, 0xfc, !PT ;  /* 0x0000002246027812 */ /* 0x000fe200078efcff */
[----:B------:R-:W-:Y:S01]  /*46d0*/  @P5 STG.E.U16 desc[UR24][R54.64], R30 ;  /* 0x0000001e36005986 */ /* 0x000fe2000c101518 */
[C---:B------:R-:W-:Y:S01]  /*46e0*/  ISETP.LT.AND P5, PT, R78.reuse, UR15, !P0 ;  /* 0x0000000f4e007c0c */ /* 0x040fe2000c7a1270 */
[----:B------:R-:W-:Y:S01]  /*46f0*/  IMAD R78, R78, R3, RZ ;  /* 0x000000034e4e7224 */ /* 0x000fe200078e02ff */
[C---:B------:R-:W-:Y:S01]  /*4700*/  LOP3.LUT R12, R70.reuse, 0x24, RZ, 0xfc, !PT ;  /* 0x00000024460c7812 */ /* 0x040fe200078efcff */
[----:B------:R4:W-:Y:S01]  /*4710*/  @P6 STG.E.U16 desc[UR24][R56.64], R7 ;  /* 0x0000000738006986 */ /* 0x0009e2000c101518 */
[----:B------:R-:W-:-:S02]  /*4720*/  LOP3.LUT R14, R70, 0x28, RZ, 0xfc, !PT ;  /* 0x00000028460e7812 */ /* 0x000fc400078efcff */
[-C--:B---3--:R-:W-:Y:S01]  /*4730*/  LEA R4, P6, R78, R40.reuse, 0x1 ;  /* 0x000000284e047211 */ /* 0x088fe200078c08ff */
[----:B------:R-:W-:Y:S01]  /*4740*/  @P3 STG.E.U16 desc[UR24][R58.64], R31 ;  /* 0x0000001f3a003986 */ /* 0x000fe2000c101518 */
[----:B------:R-:W-:Y:S01]  /*4750*/  ISETP.LT.AND P3, PT, R2, UR15, !P0 ;  /* 0x0000000f02007c0c */ /* 0x000fe2000c761270 */
[C---:B------:R-:W-:Y:S01]  /*4760*/  IMAD R2, R3.reuse, 0x2, R42 ;  /* 0x0000000203027824 */ /* 0x040fe200078e022a */
[-C--:B0-----:R-:W-:Y:S02]  /*4770*/  LEA.HI.X.SX32 R5, R78, R41.reuse, 0x1, P6 ;  /* 0x000000294e057211 */ /* 0x081fe400030f0eff */
[----:B-1----:R-:W-:Y:S01]  /*4780*/  LEA R6, P6, R42, R40, 0x1 ;  /* 0x000000282a067211 */ /* 0x002fe200078c08ff */
[----:B------:R-:W-:Y:S01]  /*4790*/  IMAD R16, R3, 0x2, R2 ;  /* 0x0000000203107824 */ /* 0x000fe200078e0202 */
[----:B------:R-:W-:Y:S01]  /*47a0*/  LOP3.LUT R17, R70, 0x26, RZ, 0xfc, !PT ;  /* 0x0000002646117812 */ /* 0x000fe200078efcff */
[----:B------:R0:W-:Y:S01]  /*47b0*/  @P5 STG.E.U16 desc[UR24][R4.64], R13 ;  /* 0x0000000d04005986 */ /* 0x0001e2000c101518 */
[----:B----4-:R-:W-:-:S02]  /*47c0*/  LEA.HI.X.SX32 R7, R42, R41, 0x1, P6 ;  /* 0x000000292a077211 */ /* 0x010fc400030f0eff */
[----:B------:R-:W-:Y:S02]  /*47d0*/  ISETP.LT.AND P5, PT, R12, UR15, !P0 ;  /* 0x0000000f0c007c0c */ /* 0x000fe4000c7a1270 */
[-C--:B------:R-:W-:Y:S01]  /*47e0*/  LEA R12, P6, R2, R40.reuse, 0x1 ;  /* 0x00000028020c7211 */ /* 0x080fe200078c08ff */
[----:B--2---:R1:W-:Y:S01]  /*47f0*/  @P4 STG.E.U16 desc[UR24][R6.64], R20 ;  /* 0x0000001406004986 */ /* 0x0043e2000c101518 */
[----:B------:R-:W-:Y:S02]  /*4800*/  ISETP.LT.AND P4, PT, R14, UR15, !P0 ;  /* 0x0000000f0e007c0c */ /* 0x000fe4000c781270 */
[----:B0-----:R-:W-:Y:S01]  /*4810*/  LEA.HI.X.SX32 R13, R2, R41, 0x1, P6 ;  /* 0x00000029020d7211 */ /* 0x001fe200030f0eff */
[----:B------:R-:W-:Y:S01]  /*4820*/  IMAD R2, R3, 0x2, R16 ;  /* 0x0000000203027824 */ /* 0x000fe200078e0210 */
[----:B------:R-:W-:Y:S02]  /*4830*/  LEA R14, P6, R16, R40, 0x1 ;  /* 0x00000028100e7211 */ /* 0x000fe400078c08ff */
[----:B------:R-:W-:-:S02]  /*4840*/  PRMT R5, R20, 0x7632, R5 ;  /* 0x0000763214057816 */ /* 0x000fc40000000005 */
[-C--:B------:R-:W-:Y:S01]  /*4850*/  LEA.HI.X.SX32 R15, R16, R41.reuse, 0x1, P6 ;  /* 0x00000029100f7211 */ /* 0x080fe200030f0eff */
[----:B-1----:R-:W-:Y:S01]  /*4860*/  IMAD R20, R3, 0x2, R2 ;  /* 0x0000000203147824 */ /* 0x002fe200078e0202 */
[----:B------:R-:W-:Y:S01]  /*4870*/  LOP3.LUT R4, R70, 0x2a, RZ, 0xfc, !PT ;  /* 0x0000002a46047812 */ /* 0x000fe200078efcff */
[----:B------:R0:W-:Y:S01]  /*4880*/  @P3 STG.E.U16 desc[UR24][R12.64], R5 ;  /* 0x000000050c003986 */ /* 0x0001e2000c101518 */
[----:B------:R-:W-:Y:S02]  /*4890*/  ISETP.LT.AND P3, PT, R17, UR15, !P0 ;  /* 0x0000000f11007c0c */ /* 0x000fe4000c761270 */
[-C--:B------:R-:W-:Y:S01]  /*48a0*/  LEA R16, P6, R2, R40.reuse, 0x1 ;  /* 0x0000002802107211 */ /* 0x080fe200078c08ff */
[----:B------:R1:W-:Y:S01]  /*48b0*/  @P5 STG.E.U16 desc[UR24][R14.64], R21 ;  /* 0x000000150e005986 */ /* 0x0003e2000c101518 */
[----:B------:R-:W-:Y:S02]  /*48c0*/  ISETP.LT.AND P5, PT, R4, UR15, !P0 ;  /* 0x0000000f04007c0c */ /* 0x000fe4000c7a1270 */
[----:B------:R-:W-:Y:S01]  /*48d0*/  LEA.HI.X.SX32 R17, R2, R41, 0x1, P6 ;  /* 0x0000002902117211 */ /* 0x000fe200030f0eff */
[----:B------:R-:W2:Y:S01]  /*48e0*/  LDS.128 R4, [R0] ;  /* 0x0000000000047984 */ /* 0x000ea20000000c00 */
[----:B------:R-:W-:Y:S01]  /*48f0*/  LEA R18, P6, R20, R40, 0x1 ;  /* 0x0000002814127211 */ /* 0x000fe200078c08ff */
[----:B------:R-:W-:Y:S01]  /*4900*/  IMAD R2, R3, 0x2, R20 ;  /* 0x0000000203027824 */ /* 0x000fe200078e0214 */
[----:B0-----:R-:W-:-:S02]  /*4910*/  PRMT R13, R21, 0x7632, R13 ;  /* 0x00007632150d7816 */ /* 0x001fc4000000000d */
[----:B------:R-:W-:Y:S02]  /*4920*/  LOP3.LUT R12, R70, 0x2c, RZ, 0xfc, !PT ;  /* 0x0000002c460c7812 */ /* 0x000fe400078efcff */
[----:B------:R-:W-:Y:S01]  /*4930*/  LEA.HI.X.SX32 R19, R20, R41, 0x1, P6 ;  /* 0x0000002914137211 */ /* 0x000fe200030f0eff */
[----:B------:R0:W-:Y:S01]  /*4940*/  @P3 STG.E.U16 desc[UR24][R16.64], R13 ;  /* 0x0000000d10003986 */ /* 0x0001e2000c101518 */
[----:B------:R-:W-:Y:S01]  /*4950*/  ISETP.LT.AND P3, PT, R12, UR15, !P0 ;  /* 0x0000000f0c007c0c */ /* 0x000fe2000c761270 */
[----:B------:R-:W-:Y:S01]  /*4960*/  IMAD R20, R3, 0x2, R2 ;  /* 0x0000000203147824 */ /* 0x000fe200078e0202 */
[----:B------:R-:W-:Y:S01]  /*4970*/  LEA R12, P6, R2, R40, 0x1 ;  /* 0x00000028020c7211 */ /* 0x000fe200078c08ff */
[----:B------:R-:W-:Y:S01]  /*4980*/  @P4 STG.E.U16 desc[UR24][R18.64], R22 ;  /* 0x0000001612004986 */ /* 0x000fe2000c101518 */
[----:B-1----:R-:W-:Y:S02]  /*4990*/  LOP3.LUT R14, R70, 0x30, RZ, 0xfc, !PT ;  /* 0x00000030460e7812 */ /* 0x002fe400078efcff */
[----:B------:R-:W-:-:S02]  /*49a0*/  PRMT R15, R22, 0x7632, R15 ;  /* 0x00007632160f7816 */ /* 0x000fc4000000000f */
[----:B------:R-:W-:Y:S02]  /*49b0*/  ISETP.LT.AND P4, PT, R14, UR15, !P0 ;  /* 0x0000000f0e007c0c */ /* 0x000fe4000c781270 */
[----:B------:R-:W-:Y:S02]  /*49c0*/  LOP3.LUT R21, R70, 0x2e, RZ, 0xfc, !PT ;  /* 0x0000002e46157812 */ /* 0x000fe400078efcff */
[----:B0-----:R-:W-:Y:S01]  /*49d0*/  LEA.HI.X.SX32 R13, R2, R41, 0x1, P6 ;  /* 0x00000029020d7211 */ /* 0x001fe200030f0eff */
[----:B------:R-:W-:Y:S01]  /*49e0*/  IMAD R2, R3, 0x2, R20 ;  /* 0x0000000203027824 */ /* 0x000fe200078e0214 */
[----:B------:R-:W-:Y:S02]  /*49f0*/  LEA R14, P6, R20, R40, 0x1 ;  /* 0x00000028140e7211 */ /* 0x000fe400078c08ff */
[----:B------:R-:W-:Y:S01]  /*4a00*/  LOP3.LUT R17, R70, 0x32, RZ, 0xfc, !PT ;  /* 0x0000003246117812 */ /* 0x000fe200078efcff */
[----:B------:R0:W-:Y:S01]  /*4a10*/  @P5 STG.E.U16 desc[UR24][R12.64], R15 ;  /* 0x0000000f0c005986 */ /* 0x0001e2000c101518 */
[----:B------:R-:W-:-:S02]  /*4a20*/  ISETP.LT.AND P5, PT, R21, UR15, !P0 ;  /* 0x0000000f15007c0c */ /* 0x000fc4000c7a1270 */
[----:B------:R-:W-:Y:S02]  /*4a30*/  LOP3.LUT R21, R70, 0x36, RZ, 0xfc, !PT ;  /* 0x0000003646157812 */ /* 0x000fe400078efcff */
[-C--:B0-----:R-:W-:Y:S01]  /*4a40*/  LEA.HI.X.SX32 R15, R20, R41.reuse, 0x1, P6 ;  /* 0x00000029140f7211 */ /* 0x081fe200030f0eff */
[----:B------:R-:W-:Y:S01]  /*4a50*/  IMAD R20, R3, 0x2, R2 ;  /* 0x0000000203147824 */ /* 0x000fe200078e0202 */
[CC--:B------:R-:W-:Y:S02]  /*4a60*/  LEA R16, P6, R2.reuse, R40.reuse, 0x1 ;  /* 0x0000002802107211 */ /* 0x0c0fe400078c08ff */
[----:B------:R-:W-:Y:S01]  /*4a70*/  PRMT R13, R23, 0x7632, R13 ;  /* 0x00007632170d7816 */ /* 0x000fe2000000000d */
[----:B------:R0:W-:Y:S01]  /*4a80*/  @P3 STG.E.U16 desc[UR24][R14.64], R23 ;  /* 0x000000170e003986 */ /* 0x0001e2000c101518 */
[----:B------:R-:W-:Y:S02]  /*4a90*/  ISETP.LT.AND P3, PT, R17, UR15, !P0 ;  /* 0x0000000f11007c0c */ /* 0x000fe4000c761270 */
[----:B------:R-:W-:Y:S01]  /*4aa0*/  LEA.HI.X.SX32 R17, R2, R41, 0x1, P6 ;  /* 0x0000002902117211 */ /* 0x000fe200030f0eff */
[----:B------:R-:W-:Y:S01]  /*4ab0*/  IMAD R2, R3, 0x2, R20 ;  /* 0x0000000203027824 */ /* 0x000fe200078e0214 */
[----:B------:R-:W-:-:S02]  /*4ac0*/  LEA R18, P6, R20, R40, 0x1 ;  /* 0x0000002814127211 */ /* 0x000fc400078c08ff */
[----:B------:R-:W-:Y:S01]  /*4ad0*/  LOP3.LUT R12, R70, 0x34, RZ, 0xfc, !PT ;  /* 0x00000034460c7812 */ /* 0x000fe200078efcff */
[----:B------:R1:W-:Y:S01]  /*4ae0*/  @P5 STG.E.U16 desc[UR24][R16.64], R13 ;  /* 0x0000000d10005986 */ /* 0x0003e2000c101518 */
[----:B------:R-:W-:Y:S01]  /*4af0*/  LEA.HI.X.SX32 R19, R20, R41, 0x1, P6 ;  /* 0x0000002914137211 */ /* 0x000fe200030f0eff */
[----:B------:R-:W-:Y:S01]  /*4b00*/  IMAD R20, R3, 0x2, R2 ;  /* 0x0000000203147824 */ /* 0x000fe200078e0202 */
[----:B------:R-:W-:Y:S02]  /*4b10*/  ISETP.LT.AND P5, PT, R12, UR15, !P0 ;  /* 0x0000000f0c007c0c */ /* 0x000fe4000c7a1270 */
[----:B------:R-:W-:Y:S01]  /*4b20*/  LEA R12, P6, R2, R40, 0x1 ;  /* 0x00000028020c7211 */ /* 0x000fe200078c08ff */
[----:B--2---:R2:W-:Y:S01]  /*4b30*/  @P4 STG.E.U16 desc[UR24][R18.64], R4 ;  /* 0x0000000412004986 */ /* 0x0045e2000c101518 */
[----:B0-----:R-:W-:Y:S02]  /*4b40*/  LOP3.LUT R14, R70, 0x38, RZ, 0xfc, !PT ;  /* 0x00000038460e7812 */ /* 0x001fe400078efcff */
[----:B------:R-:W-:-:S02]  /*4b50*/  PRMT R15, R4, 0x7632, R15 ;  /* 0x00007632040f7816 */ /* 0x000fc4000000000f */
[----:B------:R-:W-:Y:S02]  /*4b60*/  ISETP.LT.AND P4, PT, R14, UR15, !P0 ;  /* 0x0000000f0e007c0c */ /* 0x000fe4000c781270 */
[-C--:B-1----:R-:W-:Y:S01]  /*4b70*/  LEA.HI.X.SX32 R13, R2, R41.reuse, 0x1, P6 ;  /* 0x00000029020d7211 */ /* 0x082fe200030f0eff */
[----:B------:R-:W-:Y:S01]  /*4b80*/  IMAD R2, R3, 0x2, R20 ;  /* 0x0000000203027824 */ /* 0x000fe200078e0214 */
[----:B------:R-:W-:Y:S02]  /*4b90*/  LEA R14, P6, R20, R40, 0x1 ;  /* 0x00000028140e7211 */ /* 0x000fe400078c08ff */
[----:B------:R-:W-:Y:S01]  /*4ba0*/  LOP3.LUT R17, R70, 0x3a, RZ, 0xfc, !PT ;  /* 0x0000003a46117812 */ /* 0x000fe200078efcff */
[----:B------:R0:W-:Y:S01]  /*4bb0*/  @P3 STG.E.U16 desc[UR24][R12.64], R15 ;  /* 0x0000000f0c003986 */ /* 0x0001e2000c101518 */
[----:B------:R-:W-:Y:S01]  /*4bc0*/  ISETP.LT.AND P3, PT, R21, UR15, !P0 ;  /* 0x0000000f15007c0c */ /* 0x000fe2000c761270 */
[----:B--2---:R-:W-:Y:S01]  /*4bd0*/  IMAD R4, R3, 0x2, R2 ;  /* 0x0000000203047824 */ /* 0x004fe200078e0202 */
[----:B0-----:R-:W-:-:S02]  /*4be0*/  LEA.HI.X.SX32 R15, R20, R41, 0x1, P6 ;  /* 0x00000029140f7211 */ /* 0x001fc400030f0eff */
[CC--:B------:R-:W-:Y:S02]  /*4bf0*/  LEA R16, P6, R2.reuse, R40.reuse, 0x1 ;  /* 0x0000002802107211 */ /* 0x0c0fe400078c08ff */
[----:B------:R-:W-:Y:S01]  /*4c00*/  PRMT R13, R5, 0x7632, R13 ;  /* 0x00007632050d7816 */ /* 0x000fe2000000000d */
[----:B------:R0:W-:Y:S01]  /*4c10*/  @P5 STG.E.U16 desc[UR24][R14.64], R5 ;  /* 0x000000050e005986 */ /* 0x0001e2000c101518 */
[----:B------:R-:W-:Y:S02]  /*4c20*/  ISETP.LT.AND P5, PT, R17, UR15, !P0 ;  /* 0x0000000f11007c0c */ /* 0x000fe4000c7a1270 */
[-C--:B------:R-:W-:Y:S01]  /*4c30*/  LEA.HI.X.SX32 R17, R2, R41.reuse, 0x1, P6 ;  /* 0x0000002902117211 */ /* 0x080fe200030f0eff */
[----:B------:R-:W-:Y:S01]  /*4c40*/  IMAD R2, R3, 0x2, R4 ;  /* 0x0000000203027824 */ /* 0x000fe200078e0204 */
[----:B------:R-:W-:Y:S02]  /*4c50*/  LEA R18, P6, R4, R40, 0x1 ;  /* 0x0000002804127211 */ /* 0x000fe400078c08ff */
[----:B------:R-:W-:Y:S01]  /*4c60*/  LOP3.LUT R12, R70, 0x3c, RZ, 0xfc, !PT ;  /* 0x0000003c460c7812 */ /* 0x000fe200078efcff */
[----:B------:R1:W-:Y:S01]  /*4c70*/  @P3 STG.E.U16 desc[UR24][R16.64], R13 ;  /* 0x0000000d10003986 */ /* 0x0003e2000c101518 */
[----:B------:R-:W-:-:S02]  /*4c80*/  LEA.HI.X.SX32 R19, R4, R41, 0x1, P6 ;  /* 0x0000002904137211 */ /* 0x000fc400030f0eff */
[----:B------:R-:W-:Y:S01]  /*4c90*/  ISETP.LT.AND P3, PT, R12, UR15, !P0 ;  /* 0x0000000f0c007c0c */ /* 0x000fe2000c761270 */
[C---:B0-----:R-:W-:Y:S01]  /*4ca0*/  IMAD R14, R3.reuse, 0x2, R2 ;  /* 0x00000002030e7824 */ /* 0x041fe200078e0202 */
[----:B------:R-:W-:Y:S01]  /*4cb0*/  LEA R12, P6, R2, R40, 0x1 ;  /* 0x00000028020c7211 */ /* 0x000fe200078c08ff */
[----:B------:R0:W-:Y:S01]  /*4cc0*/  @P4 STG.E.U16 desc[UR24][R18.64], R6 ;  /* 0x0000000612004986 */ /* 0x0001e2000c101518 */
[----:B------:R-:W-:Y:S02]  /*4cd0*/  LOP3.LUT R4, R70, 0x40, RZ, 0xfc, !PT ;  /* 0x0000004046047812 */ /* 0x000fe400078efcff */
[----:B------:R-:W-:Y:S02]  /*4ce0*/  PRMT R5, R6, 0x7632, R5 ;  /* 0x0000763206057816 */ /* 0x000fe40000000005 */
[----:B------:R-:W-:Y:S02]  /*4cf0*/  ISETP.LT.AND P4, PT, R4, UR15, !P0 ;  /* 0x0000000f04007c0c */ /* 0x000fe4000c781270 */
[----:B-1----:R-:W-:Y:S01]  /*4d00*/  LEA.HI.X.SX32 R13, R2, R41, 0x1, P6 ;  /* 0x00000029020d7211 */ /* 0x002fe200030f0eff */
[----:B------:R-:W-:Y:S01]  /*4d10*/  IMAD R2, R3, 0x2, R14 ;  /* 0x0000000203027824 */ /* 0x000fe200078e020e */
[----:B------:R-:W-:-:S02]  /*4d20*/  LOP3.LUT R15, R70, 0x3e, RZ, 0xfc, !PT ;  /* 0x0000003e460f7812 */ /* 0x000fc400078efcff */
[-C--:B------:R-:W-:Y:S01]  /*4d30*/  LEA R4, P6, R14, R40.reuse, 0x1 ;  /* 0x000000280e047211 */ /* 0x080fe200078c08ff */
[----:B------:R1:W-:Y:S01]  /*4d40*/  @P5 STG.E.U16 desc[UR24][R12.64], R5 ;  /* 0x000000050c005986 */ /* 0x0003e2000c101518 */
[----:B------:R-:W-:Y:S01]  /*4d50*/  ISETP.LT.AND P5, PT, R15, UR15, !P0 ;  /* 0x0000000f0f007c0c */ /* 0x000fe2000c7a1270 */
[----:B0-----:R-:W-:Y:S01]  /*4d60*/  IMAD R6, R3, 0x2, R2 ;  /* 0x0000000203067824 */ /* 0x001fe200078e0202 */
[----:B------:R-:W-:Y:S02]  /*4d70*/  LOP3.LUT R15, R70, 0x42, RZ, 0xfc, !PT ;  /* 0x00000042460f7812 */ /* 0x000fe400078efcff */
[----:B-1----:R-:W-:Y:S02]  /*4d80*/  LEA.HI.X.SX32 R5, R14, R41, 0x1, P6 ;  /* 0x000000290e057211 */ /* 0x002fe400030f0eff */
[----:B------:R-:W-:Y:S02]  /*4d90*/  LEA R14, P6, R2, R40, 0x1 ;  /* 0x00000028020e7211 */ /* 0x000fe400078c08ff */
[----:B------:R-:W-:Y:S01]  /*4da0*/  LOP3.LUT R12, R70, 0x44, RZ, 0xfc, !PT ;  /* 0x00000044460c7812 */ /* 0x000fe200078efcff */
[----:B------:R0:W-:Y:S01]  /*4db0*/  @P3 STG.E.U16 desc[UR24][R4.64], R7 ;  /* 0x0000000704003986 */ /* 0x0001e2000c101518 */
[----:B------:R-:W-:-:S02]  /*4dc0*/  ISETP.LT.AND P3, PT, R15, UR15, !P0 ;  /* 0x0000000f0f007c0c */ /* 0x000fc4000c761270 */
[----:B------:R-:W-:Y:S01]  /*4dd0*/  LEA.HI.X.SX32 R15, R2, R41, 0x1, P6 ;  /* 0x00000029020f7211 */ /* 0x000fe200030f0eff */
[----:B------:R-:W-:Y:S01]  /*4de0*/  IMAD R2, R3, 0x2, R6 ;  /* 0x0000000203027824 */ /* 0x000fe200078e0206 */
[----:B------:R-:W-:-:S04]  /*4df0*/  LEA R16, P6, R6, R40, 0x1 ;  /* 0x0000002806107211 */ /* 0x000fc800078c08ff */
[----:B------:R-:W-:Y:S01]  /*4e00*/  LEA.HI.X.SX32 R17, R6, R41, 0x1, P6 ;  /* 0x0000002906117211 */ /* 0x000fe200030f0eff */
[----:B------:R-:W-:Y:S01]  /*4e10*/  IMAD R6, R3, 0x2, R2 ;  /* 0x0000000203067824 */ /* 0x000fe200078e0202 */
[----:B0-----:R-:W-:Y:S02]  /*4e20*/  PRMT R5, R7, 0x7632, R5 ;  /* 0x0000763207057816 */ /* 0x001fe40000000005 */
[C---:B------:R-:W-:Y:S02]  /*4e30*/  LOP3.LUT R4, R70.reuse, 0x48, RZ, 0xfc, !PT ;  /* 0x0000004846047812 */ /* 0x040fe400078efcff */
[----:B------:R-:W-:Y:S01]  /*4e40*/  LOP3.LUT R7, R70, 0x46, RZ, 0xfc, !PT ;  /* 0x0000004646077812 */ /* 0x000fe200078efcff */
[----:B------:R0:W-:Y:S01]  /*4e50*/  @P5 STG.E.U16 desc[UR24][R14.64], R5 ;  /* 0x000000050e005986 */ /* 0x0001e2000c101518 */
[----:B------:R-:W-:Y:S02]  /*4e60*/  ISETP.LT.AND P5, PT, R12, UR15, !P0 ;  /* 0x0000000f0c007c0c */ /* 0x000fe4000c7a1270 */
[----:B------:R-:W-:Y:S01]  /*4e70*/  LEA R12, P6, R2, R40, 0x1 ;  /* 0x00000028020c7211 */ /* 0x000fe200078c08ff */
[----:B------:R1:W-:Y:S01]  /*4e80*/  @P4 STG.E.U16 desc[UR24][R16.64], R24 ;  /* 0x0000001810004986 */ /* 0x0003e2000c101518 */
[----:B------:R-:W-:-:S02]  /*4e90*/  ISETP.LT.AND P4, PT, R4, UR15, !P0 ;  /* 0x0000000f04007c0c */ /* 0x000fc4000c781270 */
[-C--:B------:R-:W-:Y:S01]  /*4ea0*/  LEA.HI.X.SX32 R13, R2, R41.reuse, 0x1, P6 ;  /* 0x00000029020d7211 */ /* 0x080fe200030f0eff */
[C---:B------:R-:W-:Y:S01]  /*4eb0*/  IMAD R2, R3.reuse, 0x2, R6 ;  /* 0x0000000203027824 */ /* 0x040fe200078e0206 */
[----:B------:R-:W-:Y:S02]  /*4ec0*/  LEA R4, P6, R6, R40, 0x1 ;  /* 0x0000002806047211 */ /* 0x000fe400078c08ff */
[----:B0-----:R-:W-:Y:S02]  /*4ed0*/  PRMT R15, R24, 0x7632, R15 ;  /* 0x00007632180f7816 */ /* 0x001fe4000000000f */
[----:B------:R-:W-:Y:S01]  /*4ee0*/  LEA.HI.X.SX32 R5, R6, R41, 0x1, P6 ;  /* 0x0000002906057211 */ /* 0x000fe200030f0eff */
[----:B-1----:R-:W-:Y:S02]  /*4ef0*/  IMAD R16, R3, 0x2, R2 ;  /* 0x0000000203107824 */ /* 0x002fe400078e0202 */
[----:B------:R0:W-:Y:S01]  /*4f00*/  @P3 STG.E.U16 desc[UR24][R12.64], R15 ;  /* 0x0000000f0c003986 */ /* 0x0001e2000c101518 */
[----:B------:R-:W-:-:S02]  /*4f10*/  ISETP.LT.AND P3, PT, R7, UR15, !P0 ;  /* 0x0000000f07007c0c */ /* 0x000fc4000c761270 */
[----:B------:R-:W-:Y:S01]  /*4f20*/  LOP3.LUT R7, R70, 0x4a, RZ, 0xfc, !PT ;  /* 0x0000004a46077812 */ /* 0x000fe200078efcff */
[----:B------:R1:W-:Y:S01]  /*4f30*/  @P5 STG.E.U16 desc[UR24][R4.64], R25 ;  /* 0x0000001904005986 */ /* 0x0003e2000c101518 */
[CC--:B------:R-:W-:Y:S02]  /*4f40*/  LEA R6, P6, R2.reuse, R40.reuse, 0x1 ;  /* 0x0000002802067211 */ /* 0x0c0fe400078c08ff */
[----:B------:R-:W-:Y:S02]  /*4f50*/  ISETP.LT.AND P5, PT, R7, UR15, !P0 ;  /* 0x0000000f07007c0c */ /* 0x000fe4000c7a1270 */
[----:B------:R-:W-:Y:S01]  /*4f60*/  LEA.HI.X.SX32 R7, R2, R41, 0x1, P6 ;  /* 0x0000002902077211 */ /* 0x000fe200030f0eff */
[----:B------:R-:W-:Y:S01]  /*4f70*/  IMAD R2, R3, 0x2, R16 ;  /* 0x0000000203027824 */ /* 0x000fe200078e0210 */
[----:B------:R-:W-:Y:S02]  /*4f80*/  LEA R14, P6, R16, R40, 0x1 ;  /* 0x00000028100e7211 */ /* 0x000fe400078c08ff */
[----:B0-----:R-:W-:-:S02]  /*4f90*/  LOP3.LUT R12, R70, 0x4c, RZ, 0xfc, !PT ;  /* 0x0000004c460c7812 */ /* 0x001fc400078efcff */
[----:B------:R-:W-:Y:S01]  /*4fa0*/  LEA.HI.X.SX32 R15, R16, R41, 0x1, P6 ;  /* 0x00000029100f7211 */ /* 0x000fe200030f0eff */
[----:B------:R-:W-:Y:S01]  /*4fb0*/  IMAD R16, R3, 0x2, R2 ;  /* 0x0000000203107824 */ /* 0x000fe200078e0202 */
[----:B-1----:R-:W-:Y:S02]  /*4fc0*/  PRMT R5, R25, 0x7632, R5 ;  /* 0x0000763219057816 */ /* 0x002fe40000000005 */
        /* <DEDUP_REMOVED lines=9> */
[-C--:B------:R-:W-:Y:S02]  /*5060*/  LEA R4, P6, R16, R40.reuse, 0x1 ;  /* 0x0000002810047211 */ /* 0x080fe400078c08ff */
[----:B0-----:R-:W-:Y:S02]  /*5070*/  LOP3.LUT R7, R70, 0x52, RZ, 0xfc, !PT ;  /* 0x0000005246077812 */ /* 0x001fe400078efcff */
[----:B------:R-:W-:Y:S01]  /*5080*/  LEA.HI.X.SX32 R5, R16, R41, 0x1, P6 ;  /* 0x0000002910057211 */ /* 0x000fe200030f0eff */
[----:B------:R-:W-:Y:S01]  /*5090*/  IMAD R16, R3, 0x2, R2 ;  /* 0x0000000203107824 */ /* 0x000fe200078e0202 */
[----:B-1----:R-:W-:Y:S02]  /*50a0*/  PRMT R15, R26, 0x7632, R15 ;  /* 0x000076321a0f7816 */ /* 0x002fe4000000000f */
[----:B------:R-:W-:-:S03]  /*50b0*/  LEA R6, P6, R2, R40, 0x1 ;  /* 0x0000002802067211 */ /* 0x000fc600078c08ff */
[----:B------:R0:W-:Y:S01]  /*50c0*/  @P5 STG.E.U16 desc[UR24][R12.64], R15 ;  /* 0x0000000f0c005986 */ /* 0x0001e2000c101518 */
[----:B------:R-:W-:Y:S02]  /*50d0*/  ISETP.LT.AND P5, PT, R17, UR15, !P0 ;  /* 0x0000000f11007c0c */ /* 0x000fe4000c7a1270 */
[----:B------:R-:W-:Y:S01]  /*50e0*/  LOP3.LUT R17, R70, 0x56, RZ, 0xfc, !PT ;  /* 0x0000005646117812 */ /* 0x000fe200078efcff */
[----:B------:R1:W-:Y:S01]  /*50f0*/  @P3 STG.E.U16 desc[UR24][R4.64], R27 ;  /* 0x0000001b04003986 */ /* 0x0003e2000c101518 */
        /* <DEDUP_REMOVED lines=8> */
[----:B------:R-:W-:-:S03]  /*5180*/  LOP3.LUT R4, R70, 0x58, RZ, 0xfc, !PT ;  /* 0x0000005846047812 */ /* 0x000fc600078efcff */
[----:B------:R0:W-:Y:S01]  /*5190*/  @P5 STG.E.U16 desc[UR24][R6.64], R5 ;  /* 0x0000000506005986 */ /* 0x0001e2000c101518 */
[----:B------:R-:W-:Y:S02]  /*51a0*/  ISETP.LT.AND P5, PT, R12, UR15, !P0 ;  /* 0x0000000f0c007c0c */ /* 0x000fe4000c7a1270 */
[-C--:B------:R-:W-:Y:S01]  /*51b0*/  LEA R12, P6, R2, R40.reuse, 0x1 ;  /* 0x00000028020c7211 */ /* 0x080fe200078c08ff */
        /* <DEDUP_REMOVED lines=37> */
[----:B------:R-:W-:-:S03]  /*5410*/  ISETP.LT.AND P5, PT, R17, UR15, !P0 ;  /* 0x0000000f11007c0c */ /* 0x000fc6000c7a1270 */
[----:B------:R1:W-:Y:S01]  /*5420*/  @P3 STG.E.U16 desc[UR24][R4.64], R35 ;  /* 0x0000002304003986 */ /* 0x0003e2000c101518 */
[----:B------:R-:W-:Y:S02]  /*5430*/  ISETP.LT.AND P3, PT, R7, UR15, !P0 ;  /* 0x0000000f07007c0c */ /* 0x000fe4000c761270 */
[-C--:B------:R-:W-:Y:S01]  /*5440*/  LEA.HI.X.SX32 R7, R2, R41.reuse, 0x1, P6 ;  /* 0x0000002902077211 */ /* 0x080fe200030f0eff */
[----:B------:R-:W-:Y:S01]  /*5450*/  IMAD R2, R3, 0x2, R16 ;  /* 0x0000000203027824 */ /* 0x000fe200078e0210 */
[-C--:B------:R-:W-:Y:S02]  /*5460*/  LEA R14, P6, R16, R40.reuse, 0x1 ;  /* 0x00000028100e7211 */ /* 0x080fe400078c08ff */
[----:B0-----:R-:W-:Y:S02]  /*5470*/  LOP3.LUT R12, R70, 0x64, RZ, 0xfc, !PT ;  /* 0x00000064460c7812 */ /* 0x001fe400078efcff */
[----:B------:R-:W-:Y:S02]  /*5480*/  PRMT R13, R35, 0x7632, R13 ;  /* 0x00007632230d7816 */ /* 0x000fe4000000000d */
[----:B------:R-:W-:Y:S01]  /*5490*/  LEA.HI.X.SX32 R15, R16, R41, 0x1, P6 ;  /* 0x00000029100f7211 */ /* 0x000fe200030f0eff */
[----:B-1----:R-:W-:Y:S01]  /*54a0*/  IMAD R4, R3, 0x2, R2 ;  /* 0x0000000203047824 */ /* 0x002fe200078e0202 */
[----:B------:R-:W-:Y:S01]  /*54b0*/  ISETP.LT.AND P6, PT, R12, UR15, !P0 ;  /* 0x0000000f0c007c0c */ /* 0x000fe2000c7c1270 */
[----:B------:R0:W-:Y:S01]  /*54c0*/  @P5 STG.E.U16 desc[UR24][R6.64], R13 ;  /* 0x0000000d06005986 */ /* 0x0001e2000c101518 */
[----:B------:R-:W-:-:S02]  /*54d0*/  LEA R12, P5, R2, R40, 0x1 ;  /* 0x00000028020c7211 */ /* 0x000fc400078a08ff */
[----:B------:R-:W-:Y:S01]  /*54e0*/  LOP3.LUT R5, R70, 0x68, RZ, 0xfc, !PT ;  /* 0x0000006846057812 */ /* 0x000fe200078efcff */
[----:B------:R1:W-:Y:S01]  /*54f0*/  @P4 STG.E.U16 desc[UR24][R14.64], R8 ;  /* 0x000000080e004986 */ /* 0x0003e2000c101518 */
[----:B------:R-:W-:-:S04]  /*5500*/  LEA R16, P4, R4, R40, 0x1 ;  /* 0x0000002804107211 */ /* 0x000fc800078808ff */
[-C--:B------:R-:W-:Y:S01]  /*5510*/  LEA.HI.X.SX32 R17, R4, R41.reuse, 0x1, P4 ;  /* 0x0000002904117211 */ /* 0x080fe200020f0eff */
[----:B------:R-:W-:Y:S01]  /*5520*/  IMAD R4, R3, 0x2, R4 ;  /* 0x0000000203047824 */ /* 0x000fe200078e0204 */
[----:B0-----:R-:W-:Y:S02]  /*5530*/  LEA.HI.X.SX32 R13, R2, R41, 0x1, P5 ;  /* 0x00000029020d7211 */ /* 0x001fe400028f0eff */
[----:B------:R-:W-:Y:S02]  /*5540*/  PRMT R7, R8, 0x7632, R7 ;  /* 0x0000763208077816 */ /* 0x000fe40000000007 */
[----:B------:R-:W-:Y:S02]  /*5550*/  ISETP.LT.AND P5, PT, R5, UR15, !P0 ;  /* 0x0000000f05007c0c */ /* 0x000fe4000c7a1270 */
[C---:B------:R-:W-:Y:S01]  /*5560*/  LOP3.LUT R2, R70.reuse, 0x66, RZ, 0xfc, !PT ;  /* 0x0000006646027812 */ /* 0x040fe200078efcff */
[----:B------:R0:W-:Y:S01]  /*5570*/  @P3 STG.E.U16 desc[UR24][R12.64], R7 ;  /* 0x000000070c003986 */ /* 0x0001e2000c101518 */
[----:B------:R-:W-:-:S02]  /*5580*/  LOP3.LUT R5, R70, 0x6a, RZ, 0xfc, !PT ;  /* 0x0000006a46057812 */ /* 0x000fc400078efcff */
[----:B------:R-:W-:Y:S01]  /*5590*/  ISETP.LT.AND P3, PT, R2, UR15, !P0 ;  /* 0x0000000f02007c0c */ /* 0x000fe2000c761270 */
[----:B------:R2:W-:Y:S01]  /*55a0*/  @P6 STG.E.U16 desc[UR24][R16.64], R9 ;  /* 0x0000000910006986 */ /* 0x0005e2000c101518 */
[CC--:B-1----:R-:W-:Y:S01]  /*55b0*/  LEA R14, P6, R4.reuse, R40.reuse, 0x1 ;  /* 0x00000028040e7211 */ /* 0x0c2fe200078c08ff */
[----:B------:R-:W-:Y:S01]  /*55c0*/  IMAD R2, R3, 0x2, R4 ;  /* 0x0000000203027824 */ /* 0x000fe200078e0204 */
[----:B------:R-:W-:Y:S02]  /*55d0*/  ISETP.LT.AND P4, PT, R5, UR15, !P0 ;  /* 0x0000000f05007c0c */ /* 0x000fe4000c781270 */
[----:B------:R-:W-:Y:S02]  /*55e0*/  LEA.HI.X.SX32 R15, R4, R41, 0x1, P6 ;  /* 0x00000029040f7211 */ /* 0x000fe400030f0eff */
[----:B------:R1:W3:Y:S01]  /*55f0*/  LDS.128 R4, [R0+0x1000] ;  /* 0x0010000000047984 */ /* 0x0002e20000000c00 */
[----:B------:R-:W-:Y:S01]  /*5600*/  LEA R18, P6, R2, R40, 0x1 ;  /* 0x0000002802127211 */ /* 0x000fe200078c08ff */
[----:B0-----:R-:W-:Y:S01]  /*5610*/  IMAD R12, R3, 0x2, R2 ;  /* 0x00000002030c7824 */ /* 0x001fe200078e0202 */
[----:B------:R-:W-:-:S02]  /*5620*/  LOP3.LUT R8, R70, 0x6c, RZ, 0xfc, !PT ;  /* 0x0000006c46087812 */ /* 0x000fc400078efcff */
[----:B--2---:R-:W-:Y:S02]  /*5630*/  PRMT R17, R9, 0x7632, R17 ;  /* 0x0000763209117816 */ /* 0x004fe40000000011 */
[----:B------:R-:W-:Y:S01]  /*5640*/  LEA.HI.X.SX32 R19, R2, R41, 0x1, P6 ;  /* 0x0000002902137211 */ /* 0x000fe200030f0eff */
[C---:B------:R-:W-:Y:S01]  /*5650*/  IMAD R2, R3.reuse, 0x2, R12 ;  /* 0x0000000203027824 */ /* 0x040fe200078e020c */
[----:B------:R-:W-:Y:S01]  /*5660*/  LOP3.LUT R13, R70, 0x6e, RZ, 0xfc, !PT ;  /* 0x0000006e460d7812 */ /* 0x000fe200078efcff */
[----:B------:R0:W-:Y:S01]  /*5670*/  @P3 STG.E.U16 desc[UR24][R14.64], R17 ;  /* 0x000000110e003986 */ /* 0x0001e2000c101518 */
[----:B------:R-:W-:Y:S01]  /*5680*/  ISETP.LT.AND P3, PT, R8, UR15, !P0 ;  /* 0x0000000f08007c0c */ /* 0x000fe2000c761270 */
[----:B-1----:R-:W-:Y:S01]  /*5690*/  IMAD R0, R3, 0x2, R2 ;  /* 0x0000000203007824 */ /* 0x002fe200078e0202 */
[----:B------:R-:W-:Y:S01]  /*56a0*/  LEA R8, P6, R12, R40, 0x1 ;  /* 0x000000280c087211 */ /* 0x000fe200078c08ff */
[----:B------:R1:W-:Y:S01]  /*56b0*/  @P5 STG.E.U16 desc[UR24][R18.64], R10 ;  /* 0x0000000a12005986 */ /* 0x0003e2000c101518 */
[----:B------:R-:W-:-:S02]  /*56c0*/  ISETP.LT.AND P5, PT, R13, UR15, !P0 ;  /* 0x0000000f0d007c0c */ /* 0x000fc4000c7a1270 */
[----:B------:R-:W-:Y:S02]  /*56d0*/  LEA.HI.X.SX32 R9, R12, R41, 0x1, P6 ;  /* 0x000000290c097211 */ /* 0x000fe400030f0eff */
[----:B------:R-:W-:Y:S02]  /*56e0*/  LOP3.LUT R13, R70, 0x70, RZ, 0xfc, !PT ;  /* 0x00000070460d7812 */ /* 0x000fe400078efcff */
[----:B------:R-:W-:Y:S02]  /*56f0*/  LEA R12, P6, R2, R40, 0x1 ;  /* 0x00000028020c7211 */ /* 0x000fe400078c08ff */
[----:B0-----:R-:W-:Y:S02]  /*5700*/  PRMT R15, R10, 0x7632, R15 ;  /* 0x000076320a0f7816 */ /* 0x001fe4000000000f */
[----:B-1----:R-:W-:-:S03]  /*5710*/  LOP3.LUT R10, R70, 0x74, RZ, 0xfc, !PT ;  /* 0x00000074460a7812 */ /* 0x002fc600078efcff */
[----:B------:R0:W-:Y:S01]  /*5720*/  @P4 STG.E.U16 desc[UR24][R8.64], R15 ;  /* 0x0000000f08004986 */ /* 0x0001e2000c101518 */
[----:B------:R-:W-:Y:S02]  /*5730*/  ISETP.LT.AND P4, PT, R13, UR15, !P0 ;  /* 0x0000000f0d007c0c */ /* 0x000fe4000c781270 */
[----:B------:R-:W-:Y:S01]  /*5740*/  LEA.HI.X.SX32 R13, R2, R41, 0x1, P6 ;  /* 0x00000029020d7211 */ /* 0x000fe200030f0eff */
[----:B------:R-:W-:Y:S01]  /*5750*/  IMAD R2, R3, 0x2, R0 ;  /* 0x0000000203027824 */ /* 0x000fe200078e0200 */
[----:B------:R-:W-:-:S03]  /*5760*/  LEA R14, P6, R0, R40, 0x1 ;  /* 0x00000028000e7211 */ /* 0x000fc600078c08ff */
[----:B------:R1:W-:Y:S01]  /*5770*/  @P3 STG.E.U16 desc[UR24][R12.64], R11 ;  /* 0x0000000b0c003986 */ /* 0x0003e2000c101518 */
[----:B------:R-:W-:Y:S02]  /*5780*/  ISETP.LT.AND P3, PT, R10, UR15, !P0 ;  /* 0x0000000f0a007c0c */ /* 0x000fe4000c761270 */
[----:B------:R-:W-:Y:S02]  /*5790*/  LOP3.LUT R10, R70, 0x72, RZ, 0xfc, !PT ;  /* 0x00000072460a7812 */ /* 0x000fe400078efcff */
[----:B0-----:R-:W-:Y:S02]  /*57a0*/  PRMT R9, R11, 0x7632, R9 ;  /* 0x000076320b097816 */ /* 0x001fe40000000009 */
[----:B------:R-:W-:Y:S01]  /*57b0*/  LEA.HI.X.SX32 R15, R0, R41, 0x1, P6 ;  /* 0x00000029000f7211 */ /* 0x000fe200030f0eff */
[----:B------:R-:W-:Y:S01]  /*57c0*/  IMAD R0, R3, 0x2, R2 ;  /* 0x0000000203007824 */ /* 0x000fe200078e0202 */
[----:B------:R-:W-:Y:S02]  /*57d0*/  LEA R8, P6, R2, R40, 0x1 ;  /* 0x0000002802087211 */ /* 0x000fe400078c08ff */
[----:B---3--:R-:W-:Y:S01]  /*57e0*/  PRMT R20, R7, 0x7632, R20 ;  /* 0x0000763207147816 */ /* 0x008fe20000000014 */
[----:B------:R0:W-:Y:S01]  /*57f0*/  @P5 STG.E.U16 desc[UR24][R14.64], R9 ;  /* 0x000000090e005986 */ /* 0x0001e2000c101518 */
[----:B------:R-:W-:-:S02]  /*5800*/  ISETP.LT.AND P5, PT, R10, UR15, !P0 ;  /* 0x0000000f0a007c0c */ /* 0x000fc4000c7a1270 */
[C---:B------:R-:W-:Y:S02]  /*5810*/  LOP3.LUT R10, R70.reuse, 0x78, RZ, 0xfc, !PT ;  /* 0x00000078460a7812 */ /* 0x040fe400078efcff */
[----:B-1----:R-:W-:Y:S02]  /*5820*/  LOP3.LUT R12, R70, 0x76, RZ, 0xfc, !PT ;  /* 0x00000076460c7812 */ /* 0x002fe400078efcff */
[----:B0-----:R-:W-:Y:S01]  /*5830*/  LEA.HI.X.SX32 R9, R2, R41, 0x1, P6 ;  /* 0x0000002902097211 */ /* 0x001fe200030f0eff */
[----:B------:R-:W-:Y:S01]  /*5840*/  IMAD R2, R3, 0x2, R0 ;  /* 0x0000000203027824 */ /* 0x000fe200078e0200 */
[----:B------:R-:W-:Y:S02]  /*5850*/  LEA R16, P6, R0, R40, 0x1 ;  /* 0x0000002800107211 */ /* 0x000fe400078c08ff */
[----:B------:R-:W-:Y:S01]  /*5860*/  LOP3.LUT R15, R70, 0x7a, RZ, 0xfc, !PT ;  /* 0x0000007a460f7812 */ /* 0x000fe200078efcff */
[----:B------:R0:W-:Y:S01]  /*5870*/  @P4 STG.E.U16 desc[UR24][R8.64], R4 ;  /* 0x0000000408004986 */ /* 0x0001e2000c101518 */
[----:B------:R-:W-:-:S02]  /*5880*/  ISETP.LT.AND P4, PT, R10, UR15, !P0 ;  /* 0x0000000f0a007c0c */ /* 0x000fc4000c781270 */
[-C--:B------:R-:W-:Y:S01]  /*5890*/  LEA.HI.X.SX32 R17, R0, R41.reuse, 0x1, P6 ;  /* 0x0000002900117211 */ /* 0x080fe200030f0eff */
[C---:B------:R-:W-:Y:S01]  /*58a0*/  IMAD R0, R3.reuse, 0x2, R2 ;  /* 0x0000000203007824 */ /* 0x040fe200078e0202 */
[----:B------:R-:W-:Y:S02]  /*58b0*/  LEA R10, P6, R2, R40, 0x1 ;  /* 0x00000028020a7211 */ /* 0x000fe400078c08ff */
[----:B------:R-:W-:Y:S01]  /*58c0*/  LOP3.LUT R70, R70, 0x7e, RZ, 0xfc, !PT ;  /* 0x0000007e46467812 */ /* 0x000fe200078efcff */
[C---:B------:R-:W-:Y:S01]  /*58d0*/  IMAD R14, R3.reuse, 0x2, R0 ;  /* 0x00000002030e7824 */ /* 0x040fe200078e0200 */
[----:B------:R-:W-:Y:S02]  /*58e0*/  LEA.HI.X.SX32 R11, R2, R41, 0x1, P6 ;  /* 0x00000029020b7211 */ /* 0x000fe400030f0eff */
[----:B0-----:R-:W-:Y:S01]  /*58f0*/  PRMT R9, R4, 0x7632, R9 ;  /* 0x0000763204097816 */ /* 0x001fe20000000009 */
[----:B------:R-:W-:-:S04]  /*5900*/  IMAD R4, R3, 0x2, R14 ;  /* 0x0000000203047824 */ /* 0x000fc800078e020e */
[----:B------:R0:W-:Y:S01]  /*5910*/  @P5 STG.E.U16 desc[UR24][R16.64], R9 ;  /* 0x0000000910005986 */ /* 0x0001e2000c101518 */
[----:B------:R-:W-:Y:S01]  /*5920*/  ISETP.LT.AND P5, PT, R12, UR15, !P0 ;  /* 0x0000000f0c007c0c */ /* 0x000fe2000c7a1270 */
[C---:B------:R-:W-:Y:S01]  /*5930*/  IMAD R18, R3.reuse, 0x2, R4 ;  /* 0x0000000203127824 */ /* 0x040fe200078e0204 */
[-C--:B------:R-:W-:Y:S01]  /*5940*/  LEA R12, P6, R14, R40.reuse, 0x1 ;  /* 0x000000280e0c7211 */ /* 0x080fe200078c08ff */
[----:B------:R1:W-:Y:S01]  /*5950*/  @P3 STG.E.U16 desc[UR24][R10.64], R5 ;  /* 0x000000050a003986 */ /* 0x0003e2000c101518 */
[-C--:B------:R-:W-:Y:S02]  /*5960*/  LEA R8, P3, R0, R40.reuse, 0x1 ;  /* 0x0000002800087211 */ /* 0x080fe400078608ff */
[-C--:B------:R-:W-:Y:S02]  /*5970*/  LEA.HI.X.SX32 R13, R14, R41.reuse, 0x1, P6 ;  /* 0x000000290e0d7211 */ /* 0x080fe400030f0eff */
[----:B0-----:R-:W-:Y:S01]  /*5980*/  LEA.HI.X.SX32 R9, R0, R41, 0x1, P3 ;  /* 0x0000002900097211 */ /* 0x001fe200018f0eff */
[----:B------:R-:W-:Y:S01]  /*5990*/  IMAD R0, R3, 0x2, R18 ;  /* 0x0000000203007824 */ /* 0x000fe200078e0212 */
[----:B------:R-:W-:-:S02]  /*59a0*/  LEA R2, P3, R4, R40, 0x1 ;  /* 0x0000002804027211 */ /* 0x000fc400078608ff */
[-C--:B-1----:R-:W-:Y:S02]  /*59b0*/  LEA R10, P6, R18, R40.reuse, 0x1 ;  /* 0x00000028120a7211 */ /* 0x082fe400078c08ff */
[-C--:B------:R-:W-:Y:S02]  /*59c0*/  LEA.HI.X.SX32 R3, R4, R41.reuse, 0x1, P3 ;  /* 0x0000002904037211 */ /* 0x080fe400018f0eff */
[----:B------:R-:W-:Y:S02]  /*59d0*/  ISETP.LT.AND P3, PT, R15, UR15, !P0 ;  /* 0x0000000f0f007c0c */ /* 0x000fe4000c761270 */
[----:B------:R-:W-:Y:S02]  /*59e0*/  ISETP.LT.AND P0, PT, R70, UR15, !P0 ;  /* 0x0000000f46007c0c */ /* 0x000fe4000c701270 */
[----:B------:R-:W-:Y:S02]  /*59f0*/  LEA.HI.X.SX32 R11, R18, R41, 0x1, P6 ;  /* 0x00000029120b7211 */ /* 0x000fe400030f0eff */
[----:B------:R-:W-:-:S02]  /*5a00*/  LEA R40, P6, R0, R40, 0x1 ;  /* 0x0000002800287211 */ /* 0x000fc400078c08ff */
[----:B------:R-:W-:Y:S02]  /*5a10*/  PRMT R4, R5, 0x7632, R4 ;  /* 0x0000763205047816 */ /* 0x000fe40000000004 */
[----:B------:R-:W-:Y:S02]  /*5a20*/  LEA.HI.X.SX32 R41, R0, R41, 0x1, P6 ;  /* 0x0000002900297211 */ /* 0x000fe400030f0eff */
[----:B------:R-:W-:Y:S01]  /*5a30*/  PRMT R0, R6, 0x7632, R0 ;  /* 0x0000763206007816 */ /* 0x000fe20000000000 */
[----:B------:R0:W-:Y:S04]  /*5a40*/  @P5 STG.E.U16 desc[UR24][R8.64], R4 ;  /* 0x0000000408005986 */ /* 0x0001e8000c101518 */
[----:B------:R0:W-:Y:S04]  /*5a50*/  @P4 STG.E.U16 desc[UR24][R12.64], R6 ;  /* 0x000000060c004986 */ /* 0x0001e8000c101518 */
[----:B------:R0:W-:Y:S04]  /*5a60*/  @P3 STG.E.U16 desc[UR24][R2.64], R0 ;  /* 0x0000000002003986 */ /* 0x0001e8000c101518 */
[----:B------:R0:W-:Y:S04]  /*5a70*/  @P2 STG.E.U16 desc[UR24][R10.64], R7 ;  /* 0x000000070a002986 */ /* 0x0001e8000c101518 */
[----:B------:R0:W-:Y:S01]  /*5a80*/  @P0 STG.E.U16 desc[UR24][R40.64], R20 ;  /* 0x0000001428000986 */ /* 0x0001e2000c101518 */
[----:B------:R-:W-:Y:S06]  /*5a90*/  BAR.SYNC.DEFER_BLOCKING 0x0 ;  /* 0x0000000000007b1d */ /* 0x000fec0000010000 */
[----:B------:R-:W-:Y:S05]  /*5aa0*/  @P1 BRA `(.L_x_13) ;  /* 0x0000000000a01947 */ /* 0x000fea0003800000 */
[----:B------:R-:W1:Y:S01]  /*5ab0*/  S2UR UR5, SR_CgaCtaId ;  /* 0x00000000000579c3 */ /* 0x000e620000008800 */
[----:B------:R-:W-:Y:S01]  /*5ac0*/  NOP ;  /* 0x0000000000007918 */ /* 0x000fe20000000000 */
[----:B------:R-:W-:Y:S01]  /*5ad0*/  UMOV UR4, 0x50 ;  /* 0x0000005000047882 */ /* 0x000fe20000000000 */
[----:B0-----:R-:W-:Y:S02]  /*5ae0*/  IMAD.U32 R0, RZ, RZ, UR10 ;  /* 0x0000000aff007e24 */ /* 0x001fe4000f8e00ff */
[----:B------:R-:W-:Y:S02]  /*5af0*/  IMAD.MOV.U32 R3, RZ, RZ, 0xf ;  /* 0x0000000fff037424 */ /* 0x000fe400078e00ff */
[----:B------:R-:W-:Y:S01]  /*5b00*/  IMAD.MOV.U32 R7, RZ, RZ, 0x1 ;  /* 0x00000001ff077424 */ /* 0x000fe200078e00ff */
[----:B------:R-:W-:-:S04]  /*5b10*/  LOP3.LUT R0, R0, 0xffff, RZ, 0xc0, !PT ;  /* 0x0000ffff00007812 */ /* 0x000fc800078ec0ff */
[----:B------:R-:W-:-:S05]  /*5b20*/  SHF.R.U32.HI R0, RZ, 0x5, R0 ;  /* 0x00000005ff007819 */ /* 0x000fca0000011600 */
[----:B------:R-:W-:Y:S01]  /*5b30*/  VIADD R2, R0, 0x10 ;  /* 0x0000001000027836 */ /* 0x000fe20000000000 */
[----:B------:R-:W-:Y:S01]  /*5b40*/  SHF.L.U32 R0, R3, R0, RZ ;  /* 0x0000000003007219 */ /* 0x000fe200000006ff */
[----:B-1----:R-:W-:-:S03]  /*5b50*/  ULEA UR6, UR5, UR4, 0x18 ;  /* 0x0000000405067291 */ /* 0x002fc6000f8ec0ff */
[----:B------:R-:W-:-:S04]  /*5b60*/  SHF.L.U32 R3, R7, R2, RZ ;  /* 0x0000000207037219 */ /* 0x000fc800000006ff */
[----:B------:R-:W-:Y:S02]  /*5b70*/  LOP3.LUT R0, R3, R0, RZ, 0xfc, !PT ;  /* 0x0000000003007212 */ /* 0x000fe400078efcff */
[----:B------:R-:W0:Y:S02]  /*5b80*/  LDS R5, [UR6] ;  /* 0x00000006ff057984 */ /* 0x000e240008000800 */
[C---:B------:R-:W-:Y:S02]  /*5b90*/  LOP3.LUT R2, R0.reuse, 0xffff, RZ, 0xc0, !PT ;  /* 0x0000ffff00027812 */ /* 0x040fe400078ec0ff */
[----:B0-----:R-:W-:-:S04]  /*5ba0*/  LOP3.LUT R3, R0, 0xffff, R5, 0x80, !PT ;  /* 0x0000ffff00037812 */ /* 0x001fc800078e8005 */
[----:B------:R-:W-:-:S13]  /*5bb0*/  ISETP.NE.AND P0, PT, R3, R2, PT ;  /* 0x000000020300720c */ /* 0x000fda0003f05270 */
[----:B------:R-:W-:Y:S05]  /*5bc0*/  @P0 BRA `(.L_x_14) ;  /* 0x0000000000500947 */ /* 0x000fea0003800000 */
[----:B------:R-:W-:Y:S02]  /*5bd0*/  SHF.R.U32.HI R5, RZ, 0x10, R5 ;  /* 0x00000010ff057819 */ /* 0x000fe40000011605 */
[----:B------:R-:W-:-:S04]  /*5be0*/  SHF.R.U32.HI R2, RZ, 0x10, R0 ;  /* 0x00000010ff027819 */ /* 0x000fc80000011600 */
[----:B------:R-:W-:-:S04]  /*5bf0*/  LOP3.LUT R5, R5, R2, RZ, 0xc0, !PT ;  /* 0x0000000205057212 */ /* 0x000fc800078ec0ff */
[----:B------:R-:W-:-:S13]  /*5c00*/  ISETP.NE.AND P0, PT, R5, R2, PT ;  /* 0x000000020500720c */ /* 0x000fda0003f05270 */
[----:B------:R-:W-:Y:S05]  /*5c10*/  @P0 BRA `(.L_x_15) ;  /* 0x0000000000300947 */ /* 0x000fea0003800000 */
[----:B------:R-:W-:Y:S01]  /*5c20*/  R2UR UR4, R0 ;  /* 0x00000000000472ca */ /* 0x000fe200000e0000 */
[----:B------:R-:W-:Y:S01]  /*5c30*/  VOTEU.ANY UR5, UPT, PT ;  /* 0x0000000000057886 */ /* 0x000fe200038e0100 */
[----:B------:R-:W0:Y:S01]  /*5c40*/  S2R R0, SR_LANEID ;  /* 0x0000000000007919 */ /* 0x000e220000000000 */
[----:B------:R-:W-:-:S10]  /*5c50*/  UFLO.U32 UR5, UR5 ;  /* 0x00000005000572bd */ /* 0x000fd400080e0000 */
[----:B------:R-:W-:-:S06]  /*5c60*/  ULOP3.LUT UR4, URZ, UR4, URZ, 0x33, !UPT ;  /* 0x00000004ff047292 */ /* 0x000fcc000f8e33ff */
[----:B------:R-:W-:-:S04]  /*5c70*/  IMAD.U32 R2, RZ, RZ, UR4 ;  /* 0x00000004ff027e24 */ /* 0x000fc8000f8e00ff */
[----:B------:R-:W1:Y:S02]  /*5c80*/  REDUX UR7, R2 ;  /* 0x00000000020773c4 */ /* 0x000e640000000000 */
[----:B------:R2:W-:Y:S01]  /*5c90*/  UTCATOMSWS.AND URZ, UR4 ;  /* 0x0000000400ff79e3 */ /* 0x0005e20008000000 */
[----:B0-----:R-:W-:Y:S01]  /*5ca0*/  ISETP.EQ.U32.AND P0, PT, R0, UR5, PT ;  /* 0x0000000500007c0c */ /* 0x001fe2000bf02070 */
[----:B-1----:R-:W-:-:S12]  /*5cb0*/  IMAD.U32 R0, RZ, RZ, UR7 ;  /* 0x00000007ff007e24 */ /* 0x002fd8000f8e00ff */
[----:B------:R2:W-:Y:S01]  /*5cc0*/  @P0 ATOMS.AND RZ, [UR6], R0 ;  /* 0x00000000ffff098c */ /* 0x0005e2000a800006 */
[----:B------:R-:W-:Y:S05]  /*5cd0*/  BRA `(.L_x_13) ;  /* 0x0000000000147947 */ /* 0x000fea0003800000 */
.L_x_15:
[----:B------:R-:W-:-:S07]  /*5ce0*/  MOV R2, 0x5d00 ;  /* 0x00005d0000027802 */ /* 0x000fce0000000f00 */
[----:B------:R-:W-:Y:S05]  /*5cf0*/  CALL.REL.NOINC `($__internal_0_$__cuda_sm10x_tcgen05_guardrail_trap_col_being_dealloced_not_returned_by_alloc) ;  /* 0x00000000002c7944 */ /* 0x000fea0003c00000 */
[----:B------:R-:W-:Y:S05]  /*5d00*/  BRA `(.L_x_13) ;  /* 0x0000000000087947 */ /* 0x000fea0003800000 */
.L_x_14:
[----:B------:R-:W-:-:S07]  /*5d10*/  MOV R2, 0x5d30 ;  /* 0x00005d3000027802 */ /* 0x000fce0000000f00 */
[----:B------:R-:W-:Y:S05]  /*5d20*/  CALL.REL.NOINC `($__internal_2_$__cuda_sm10x_tcgen05_guardrail_trap_unallocated_columns_being_dealloced) ;  /* 0x0000000000387944 */ /* 0x000fea0003c00000 */
.L_x_13:
[----:B------:R-:W-:Y:S01]  /*5d30*/  NOP ;  /* 0x0000000000007918 */ /* 0x000fe20000000000 */
[----:B--2---:R-:W-:Y:S05]  /*5d40*/  EXIT ;  /* 0x000000000000794d */ /* 0x004fea0003800000 */
.L_x_8:
[----:B------:R-:W0:Y:S02]  /*5d50*/  SYNCS.PHASECHK.TRANS64.TRYWAIT P3, [UR13], R82 ;  /* 0x00000052ff0075a7 */ /* 0x000e24000806110d */
[----:B0-----:R-:W-:Y:S05]  /*5d60*/  @!P3 BRA `(.L_x_8) ;  /* 0xfffffffc00f8b947 */ /* 0x001fea000383ffff */
[----:B------:R-:W-:Y:S05]  /*5d70*/  BRA `(.L_x_16) ;  /* 0xffffffd000cc7947 */ /* 0x000fea000383ffff */
.L_x_12:
[----:B------:R-:W1:Y:S02]  /*5d80*/  SYNCS.PHASECHK.TRANS64.TRYWAIT P0, [UR13], R4 ;  /* 0x00000004ff0075a7 */ /* 0x000e64000800110d */
[----:B-1----:R-:W-:Y:S05]  /*5d90*/  @!P0 BRA `(.L_x_12) ;  /* 0xfffffffc00f88947 */ /* 0x002fea000383ffff */
[----:B------:R-:W-:Y:S05]  /*5da0*/  BRA `(.L_x_11) ;  /* 0xffffffdc00947947 */ /* 0x000fea000383ffff */
        .weak           $__internal_0_$__cuda_sm10x_tcgen05_guardrail_trap_col_being_dealloced_not_returned_by_alloc
        .type           $__internal_0_$__cuda_sm10x_tcgen05_guardrail_trap_col_being_dealloced_not_returned_by_alloc,@function
        .size           $__internal_0_$__cuda_sm10x_tcgen05_guardrail_trap_col_being_dealloced_not_returned_by_alloc,($__internal_1_$__cuda_sm10x_tcgen05_guardrail_trap_phase_invalid_during_alloc - $__internal_0_$__cuda_sm10x_tcgen05_guardrail_trap_col_being_dealloced_not_returned_by_alloc)
$__internal_0_$__cuda_sm10x_tcgen05_guardrail_trap_col_being_dealloced_not_returned_by_alloc:
[----:B------:R-:W-:Y:S05]  /*5db0*/  BPT.TRAP 0x1 ;  /* 0x000000040000795c */ /* 0x000fea0000300000 */
[----:B------:R-:W-:-:S04]  /*5dc0*/  IMAD.MOV.U32 R3, RZ, RZ, 0x0 ;  /* 0x00000000ff037424 */ /* 0x000fc800078e00ff */
[----:B------:R-:W-:Y:S05]  /*5dd0*/  RET.REL.NODEC R2 `(matmul_kernel) ;  /* 0xffffffa002887950 */ /* 0x000fea0003c3ffff */
        .weak           $__internal_1_$__cuda_sm10x_tcgen05_guardrail_trap_phase_invalid_during_alloc
        .type           $__internal_1_$__cuda_sm10x_tcgen05_guardrail_trap_phase_invalid_during_alloc,@function
        .size           $__internal_1_$__cuda_sm10x_tcgen05_guardrail_trap_phase_invalid_during_alloc,($__internal_2_$__cuda_sm10x_tcgen05_guardrail_trap_unallocated_columns_being_dealloced - $__internal_1_$__cuda_sm10x_tcgen05_guardrail_trap_phase_invalid_during_alloc)
$__internal_1_$__cuda_sm10x_tcgen05_guardrail_trap_phase_invalid_during_alloc:
[----:B------:R-:W-:Y:S05]  /*5de0*/  BPT.TRAP 0x1 ;  /* 0x000000040000795c */ /* 0x000fea0000300000 */
[----:B------:R-:W-:-:S04]  /*5df0*/  IMAD.MOV.U32 R3, RZ, RZ, 0x0 ;  /* 0x00000000ff037424 */ /* 0x000fc800078e00ff */
[----:B------:R-:W-:Y:S05]  /*5e00*/  RET.REL.NODEC R2 `(matmul_kernel) ;  /* 0xffffffa0027c7950 */ /* 0x000fea0003c3ffff */
        .weak           $__internal_2_$__cuda_sm10x_tcgen05_guardrail_trap_unallocated_columns_being_dealloced
        .type           $__internal_2_$__cuda_sm10x_tcgen05_guardrail_trap_unallocated_columns_being_dealloced,@function
        .size           $__internal_2_$__cuda_sm10x_tcgen05_guardrail_trap_unallocated_columns_being_dealloced,(.L_x_20 - $__internal_2_$__cuda_sm10x_tcgen05_guardrail_trap_unallocated_columns_being_dealloced)
$__internal_2_$__cuda_sm10x_tcgen05_guardrail_trap_unallocated_columns_being_dealloced:
[----:B------:R-:W-:Y:S05]  /*5e10*/  BPT.TRAP 0x1 ;  /* 0x000000040000795c */ /* 0x000fea0000300000 */
[----:B------:R-:W-:-:S04]  /*5e20*/  IMAD.MOV.U32 R3, RZ, RZ, 0x0 ;  /* 0x00000000ff037424 */ /* 0x000fc800078e00ff */
[----:B------:R-:W-:Y:S05]  /*5e30*/  RET.REL.NODEC R2 `(matmul_kernel) ;  /* 0xffffffa002707950 */ /* 0x000fea0003c3ffff */
.L_x_17:
[----:B------:R-:W-:-:S00]  /*5e40*/  BRA `(.L_x_17) ;  /* 0xfffffffc00fc7947 */ /* 0x000fc0000383ffff */
[----:B------:R-:W-:-:S00]  /*5e50*/  NOP ;  /* 0x0000000000007918 */ /* 0x000fc00000000000 */
        /* <DEDUP_REMOVED lines=10> */
.L_x_20:


//--------------------- .nv.shared.matmul_kernel  --------------------------
	.section	.nv.shared.matmul_kernel,"aw",@nobits
	.sectionflags	@""
	.align	16
	.zero		1024


//--------------------- .nv.shared.reserved.0     --------------------------
	.section	.nv.shared.reserved.0,"aw",@nobits
	.align	8
	.weak		__nv_reservedSMEM_offset_0_alias
	.size		__nv_reservedSMEM_offset_0_alias, 0, 64
	.other		__nv_reservedSMEM_offset_0_alias,@"STO_CUDA_RESERVED_SHARED STV_DEFAULT"
__nv_reservedSMEM_offset_0_alias:
	.zero		0
.nv.shared.reserved.0:
	.zero		64
	.weak		__nv_reservedSMEM_allocation_phase
	.type		__nv_reservedSMEM_allocation_phase,@object
	.size		__nv_reservedSMEM_allocation_phase,(.L_0 - __nv_reservedSMEM_allocation_phase)
__nv_reservedSMEM_allocation_phase:
	.zero		1
.L_0:
	.zero		7
	.weak		__nv_reservedSMEM_devtool_atexit_pc
	.type		__nv_reservedSMEM_devtool_atexit_pc,@object
	.size		__nv_reservedSMEM_devtool_atexit_pc,(__nv_reservedSMEM_allocation_mask - __nv_reservedSMEM_devtool_atexit_pc)
__nv_reservedSMEM_devtool_atexit_pc:
	.zero		8
	.weak		__nv_reservedSMEM_allocation_mask
	.type		__nv_reservedSMEM_allocation_mask,@object
	.size		__nv_reservedSMEM_allocation_mask,(.L_2 - __nv_reservedSMEM_allocation_mask)
__nv_reservedSMEM_allocation_mask:
	.zero		4
.L_2:


//--------------------- .nv.constant0.matmul_kernel --------------------------
	.section	.nv.constant0.matmul_kernel,"a",@progbits
	.sectionflags	@""
	.align	4
.nv.constant0.matmul_kernel:
	.zero		976


//--------------------- SYMBOLS --------------------------

	.type		.nv.reservedSmem.offset0,@object
	.size		.nv.reservedSmem.offset0,0x4
	.type		.nv.reservedSmem.cap,@object
	.size		.nv.reservedSmem.cap,0x4
